//
// Generated by NVIDIA NVVM Compiler
//
// Compiler Build ID: CL-36424714
// Cuda compilation tools, release 13.0, V13.0.88
// Based on NVVM 20.0.0
//

.version 9.0
.target sm_100
.address_size 64

	// .globl	_Z22coord_attention_kernelPKfPfiiiii

.visible .entry _Z22coord_attention_kernelPKfPfiiiii(
	.param .u64 .ptr .align 1 _Z22coord_attention_kernelPKfPfiiiii_param_0,
	.param .u64 .ptr .align 1 _Z22coord_attention_kernelPKfPfiiiii_param_1,
	.param .u32 _Z22coord_attention_kernelPKfPfiiiii_param_2,
	.param .u32 _Z22coord_attention_kernelPKfPfiiiii_param_3,
	.param .u32 _Z22coord_attention_kernelPKfPfiiiii_param_4,
	.param .u32 _Z22coord_attention_kernelPKfPfiiiii_param_5,
	.param .u32 _Z22coord_attention_kernelPKfPfiiiii_param_6
)
{
	.reg .pred 	%p<104>;
	.reg .b32 	%r<175>;
	.reg .b32 	%f<160>;
	.reg .b64 	%rd<61>;

	ld.param.u64 	%rd6, [_Z22coord_attention_kernelPKfPfiiiii_param_0];
	ld.param.u64 	%rd7, [_Z22coord_attention_kernelPKfPfiiiii_param_1];
	ld.param.u32 	%r80, [_Z22coord_attention_kernelPKfPfiiiii_param_2];
	ld.param.u32 	%r76, [_Z22coord_attention_kernelPKfPfiiiii_param_3];
	ld.param.u32 	%r77, [_Z22coord_attention_kernelPKfPfiiiii_param_4];
	ld.param.u32 	%r78, [_Z22coord_attention_kernelPKfPfiiiii_param_5];
	ld.param.u32 	%r79, [_Z22coord_attention_kernelPKfPfiiiii_param_6];
	cvta.to.global.u64 	%rd1, %rd7;
	cvta.to.global.u64 	%rd2, %rd6;
	mov.u32 	%r81, %ctaid.y;
	mov.u32 	%r82, %ntid.y;
	mul.lo.s32 	%r1, %r81, %r82;
	mov.u32 	%r2, %tid.y;
	add.s32 	%r3, %r1, %r2;
	mov.u32 	%r83, %ctaid.x;
	mov.u32 	%r84, %ntid.x;
	mul.lo.s32 	%r4, %r83, %r84;
	mov.u32 	%r5, %tid.x;
	add.s32 	%r6, %r4, %r5;
	setp.ge.s32 	%p2, %r3, %r80;
	setp.ge.s32 	%p3, %r6, %r77;
	or.pred  	%p4, %p2, %p3;
	@%p4 bra 	$L__BB0_59;
	setp.lt.s32 	%p5, %r76, 1;
	@%p5 bra 	$L__BB0_59;
	cvt.rn.f32.s32 	%f43, %r78;
	cvt.rn.f32.u32 	%f44, %r3;
	div.rn.f32 	%f45, %f44, %f43;
	add.f32 	%f46, %f45, 0fBF000000;
	add.f32 	%f47, %f46, %f46;
	cvt.rn.f32.s32 	%f48, %r77;
	cvt.rn.f32.s32 	%f49, %r6;
	div.rn.f32 	%f50, %f49, %f48;
	add.f32 	%f51, %f50, 0fBF000000;
	shr.u32 	%r85, %r79, 31;
	add.s32 	%r86, %r79, %r85;
	shr.s32 	%r8, %r86, 1;
	neg.s32 	%r7, %r8;
	setp.ge.s32 	%p6, %r8, %r7;
	mul.lo.s32 	%r9, %r76, %r3;
	fma.rn.f32 	%f1, %f51, 0f40000000, %f47;
	@%p6 bra 	$L__BB0_14;
	add.f32 	%f87, %f1, 0f00000000;
	fma.rn.f32 	%f88, %f87, 0fBBBB989D, 0f3F000000;
	cvt.sat.f32.f32 	%f89, %f88;
	mov.f32 	%f90, 0f4B400001;
	mov.f32 	%f91, 0f437C0000;
	fma.rm.f32 	%f92, %f89, %f91, %f90;
	add.f32 	%f93, %f92, 0fCB40007F;
	neg.f32 	%f94, %f93;
	fma.rn.f32 	%f95, %f87, 0fBFB8AA3B, %f94;
	fma.rn.f32 	%f2, %f87, 0fB2A57060, %f95;
	mov.b32 	%r116, %f92;
	shl.b32 	%r117, %r116, 23;
	mov.b32 	%f3, %r117;
	and.b32  	%r10, %r76, 7;
	setp.lt.u32 	%p96, %r76, 8;
	mov.b32 	%r164, 0;
	@%p96 bra 	$L__BB0_6;
	and.b32  	%r164, %r76, 2147483640;
	ex2.approx.ftz.f32 	%f96, %f2;
	fma.rn.f32 	%f97, %f96, %f3, 0f3F800000;
	rcp.rn.f32 	%f4, %f97;
	neg.s32 	%r162, %r164;
	mad.lo.s32 	%r118, %r77, %r9, %r77;
	add.s32 	%r119, %r6, %r118;
	mad.lo.s32 	%r161, %r78, %r119, %r3;
	mul.lo.s32 	%r120, %r78, %r77;
	shl.b32 	%r14, %r120, 3;
	add.s32 	%r121, %r9, 2;
	mad.lo.s32 	%r122, %r77, %r121, %r6;
	mad.lo.s32 	%r160, %r78, %r122, %r3;
	add.s32 	%r123, %r9, 3;
	mad.lo.s32 	%r124, %r77, %r123, %r6;
	mad.lo.s32 	%r159, %r78, %r124, %r3;
	add.s32 	%r125, %r9, 4;
	mad.lo.s32 	%r126, %r77, %r125, %r6;
	mad.lo.s32 	%r158, %r78, %r126, %r3;
	add.s32 	%r127, %r9, 5;
	mad.lo.s32 	%r128, %r77, %r127, %r6;
	mad.lo.s32 	%r157, %r78, %r128, %r3;
	add.s32 	%r129, %r9, 6;
	mad.lo.s32 	%r130, %r77, %r129, %r6;
	mad.lo.s32 	%r156, %r78, %r130, %r3;
	add.s32 	%r131, %r9, 7;
	mad.lo.s32 	%r132, %r77, %r131, %r6;
	mad.lo.s32 	%r155, %r78, %r132, %r3;
	mul.lo.s32 	%r133, %r77, %r76;
	mad.lo.s32 	%r134, %r133, %r3, %r5;
	add.s32 	%r135, %r134, %r4;
	mad.lo.s32 	%r154, %r78, %r135, %r3;
$L__BB0_5:
	.pragma "nounroll";
	mul.wide.s32 	%rd16, %r154, 4;
	add.s64 	%rd17, %rd2, %rd16;
	ld.global.f32 	%f98, [%rd17];
	mul.f32 	%f99, %f98, %f4;
	add.s64 	%rd18, %rd1, %rd16;
	st.global.f32 	[%rd18], %f99;
	mul.wide.s32 	%rd19, %r161, 4;
	add.s64 	%rd20, %rd2, %rd19;
	ld.global.f32 	%f100, [%rd20];
	mul.f32 	%f101, %f100, %f4;
	add.s64 	%rd21, %rd1, %rd19;
	st.global.f32 	[%rd21], %f101;
	mul.wide.s32 	%rd22, %r160, 4;
	add.s64 	%rd23, %rd2, %rd22;
	ld.global.f32 	%f102, [%rd23];
	mul.f32 	%f103, %f102, %f4;
	add.s64 	%rd24, %rd1, %rd22;
	st.global.f32 	[%rd24], %f103;
	mul.wide.s32 	%rd25, %r159, 4;
	add.s64 	%rd26, %rd2, %rd25;
	ld.global.f32 	%f104, [%rd26];
	mul.f32 	%f105, %f104, %f4;
	add.s64 	%rd27, %rd1, %rd25;
	st.global.f32 	[%rd27], %f105;
	mul.wide.s32 	%rd28, %r158, 4;
	add.s64 	%rd29, %rd2, %rd28;
	ld.global.f32 	%f106, [%rd29];
	mul.f32 	%f107, %f106, %f4;
	add.s64 	%rd30, %rd1, %rd28;
	st.global.f32 	[%rd30], %f107;
	mul.wide.s32 	%rd31, %r157, 4;
	add.s64 	%rd32, %rd2, %rd31;
	ld.global.f32 	%f108, [%rd32];
	mul.f32 	%f109, %f108, %f4;
	add.s64 	%rd33, %rd1, %rd31;
	st.global.f32 	[%rd33], %f109;
	mul.wide.s32 	%rd34, %r156, 4;
	add.s64 	%rd35, %rd2, %rd34;
	ld.global.f32 	%f110, [%rd35];
	mul.f32 	%f111, %f110, %f4;
	add.s64 	%rd36, %rd1, %rd34;
	st.global.f32 	[%rd36], %f111;
	mul.wide.s32 	%rd37, %r155, 4;
	add.s64 	%rd38, %rd2, %rd37;
	ld.global.f32 	%f112, [%rd38];
	mul.f32 	%f113, %f112, %f4;
	add.s64 	%rd39, %rd1, %rd37;
	st.global.f32 	[%rd39], %f113;
	add.s32 	%r162, %r162, 8;
	add.s32 	%r161, %r161, %r14;
	add.s32 	%r160, %r160, %r14;
	add.s32 	%r159, %r159, %r14;
	add.s32 	%r158, %r158, %r14;
	add.s32 	%r157, %r157, %r14;
	add.s32 	%r156, %r156, %r14;
	add.s32 	%r155, %r155, %r14;
	add.s32 	%r154, %r154, %r14;
	setp.ne.s32 	%p97, %r162, 0;
	@%p97 bra 	$L__BB0_5;
$L__BB0_6:
	setp.eq.s32 	%p98, %r10, 0;
	@%p98 bra 	$L__BB0_59;
	and.b32  	%r41, %r76, 3;
	setp.lt.u32 	%p99, %r10, 4;
	@%p99 bra 	$L__BB0_9;
	ex2.approx.ftz.f32 	%f114, %f2;
	fma.rn.f32 	%f115, %f114, %f3, 0f3F800000;
	rcp.rn.f32 	%f116, %f115;
	add.s32 	%r136, %r164, %r9;
	mad.lo.s32 	%r137, %r136, %r77, %r6;
	mad.lo.s32 	%r138, %r137, %r78, %r3;
	mul.wide.s32 	%rd40, %r138, 4;
	add.s64 	%rd41, %rd2, %rd40;
	ld.global.f32 	%f117, [%rd41];
	mul.f32 	%f118, %f117, %f116;
	add.s64 	%rd42, %rd1, %rd40;
	st.global.f32 	[%rd42], %f118;
	add.s32 	%r139, %r137, %r77;
	mad.lo.s32 	%r140, %r139, %r78, %r3;
	mul.wide.s32 	%rd43, %r140, 4;
	add.s64 	%rd44, %rd2, %rd43;
	ld.global.f32 	%f119, [%rd44];
	mul.f32 	%f120, %f119, %f116;
	add.s64 	%rd45, %rd1, %rd43;
	st.global.f32 	[%rd45], %f120;
	add.s32 	%r141, %r139, %r77;
	mad.lo.s32 	%r142, %r141, %r78, %r3;
	mul.wide.s32 	%rd46, %r142, 4;
	add.s64 	%rd47, %rd2, %rd46;
	ld.global.f32 	%f121, [%rd47];
	mul.f32 	%f122, %f121, %f116;
	add.s64 	%rd48, %rd1, %rd46;
	st.global.f32 	[%rd48], %f122;
	add.s32 	%r143, %r141, %r77;
	mad.lo.s32 	%r144, %r143, %r78, %r3;
	mul.wide.s32 	%rd49, %r144, 4;
	add.s64 	%rd50, %rd2, %rd49;
	ld.global.f32 	%f123, [%rd50];
	mul.f32 	%f124, %f123, %f116;
	add.s64 	%rd51, %rd1, %rd49;
	st.global.f32 	[%rd51], %f124;
	add.s32 	%r164, %r164, 4;
$L__BB0_9:
	setp.eq.s32 	%p100, %r41, 0;
	@%p100 bra 	$L__BB0_59;
	setp.eq.s32 	%p101, %r41, 1;
	@%p101 bra 	$L__BB0_12;
	ex2.approx.ftz.f32 	%f125, %f2;
	fma.rn.f32 	%f126, %f125, %f3, 0f3F800000;
	rcp.rn.f32 	%f127, %f126;
	add.s32 	%r145, %r164, %r9;
	mad.lo.s32 	%r146, %r145, %r77, %r6;
	mad.lo.s32 	%r147, %r146, %r78, %r3;
	mul.wide.s32 	%rd52, %r147, 4;
	add.s64 	%rd53, %rd2, %rd52;
	ld.global.f32 	%f128, [%rd53];
	mul.f32 	%f129, %f128, %f127;
	add.s64 	%rd54, %rd1, %rd52;
	st.global.f32 	[%rd54], %f129;
	add.s32 	%r148, %r146, %r77;
	mad.lo.s32 	%r149, %r148, %r78, %r3;
	mul.wide.s32 	%rd55, %r149, 4;
	add.s64 	%rd56, %rd2, %rd55;
	ld.global.f32 	%f130, [%rd56];
	mul.f32 	%f131, %f130, %f127;
	add.s64 	%rd57, %rd1, %rd55;
	st.global.f32 	[%rd57], %f131;
	add.s32 	%r164, %r164, 2;
$L__BB0_12:
	and.b32  	%r150, %r76, 1;
	setp.eq.b32 	%p102, %r150, 1;
	not.pred 	%p103, %p102;
	@%p103 bra 	$L__BB0_59;
	ex2.approx.ftz.f32 	%f132, %f2;
	fma.rn.f32 	%f133, %f132, %f3, 0f3F800000;
	rcp.rn.f32 	%f134, %f133;
	add.s32 	%r151, %r164, %r9;
	mad.lo.s32 	%r152, %r151, %r77, %r6;
	mad.lo.s32 	%r153, %r152, %r78, %r3;
	mul.wide.s32 	%rd58, %r153, 4;
	add.s64 	%rd59, %rd2, %rd58;
	ld.global.f32 	%f135, [%rd59];
	mul.f32 	%f136, %f135, %f134;
	add.s64 	%rd60, %rd1, %rd58;
	st.global.f32 	[%rd60], %f136;
	bra.uni 	$L__BB0_59;
$L__BB0_14:
	sub.s32 	%r88, %r8, %r7;
	add.s32 	%r89, %r88, 1;
	and.b32  	%r46, %r89, 7;
	and.b32  	%r47, %r89, 3;
	and.b32  	%r48, %r89, 1;
	add.s32 	%r90, %r2, %r7;
	add.s32 	%r49, %r90, %r1;
	and.b32  	%r91, %r89, -8;
	neg.s32 	%r50, %r91;
	mov.b32 	%r166, 0;
$L__BB0_15:
	add.s32 	%r92, %r166, %r9;
	mul.lo.s32 	%r52, %r92, %r77;
	mov.f32 	%f159, 0f00000000;
	mov.u32 	%r167, %r7;
$L__BB0_16:
	mov.u32 	%r53, %r167;
	setp.lt.u32 	%p7, %r88, 7;
	add.s32 	%r94, %r53, %r6;
	setp.gt.s32 	%p8, %r94, -1;
	setp.lt.s32 	%p9, %r94, %r77;
	and.pred  	%p1, %p8, %p9;
	add.s32 	%r95, %r52, %r94;
	mul.lo.s32 	%r54, %r95, %r78;
	mov.u32 	%r173, %r7;
	@%p7 bra 	$L__BB0_36;
	add.s32 	%r171, %r7, 3;
	add.s32 	%r169, %r49, %r54;
	mov.u32 	%r168, %r50;
	mov.u32 	%r170, %r49;
$L__BB0_18:
	.pragma "nounroll";
	setp.gt.s32 	%p10, %r170, -1;
	setp.lt.s32 	%p11, %r170, %r78;
	and.pred  	%p12, %p10, %p11;
	and.pred  	%p13, %p1, %p12;
	mul.wide.s32 	%rd8, %r169, 4;
	add.s64 	%rd3, %rd2, %rd8;
	not.pred 	%p14, %p13;
	@%p14 bra 	$L__BB0_20;
	ld.global.f32 	%f54, [%rd3];
	add.f32 	%f159, %f159, %f54;
$L__BB0_20:
	add.s32 	%r96, %r170, 1;
	setp.gt.s32 	%p15, %r96, -1;
	setp.lt.s32 	%p16, %r96, %r78;
	and.pred  	%p17, %p15, %p16;
	and.pred  	%p18, %p1, %p17;
	not.pred 	%p19, %p18;
	@%p19 bra 	$L__BB0_22;
	ld.global.f32 	%f55, [%rd3+4];
	add.f32 	%f159, %f159, %f55;
$L__BB0_22:
	add.s32 	%r97, %r170, 2;
	setp.gt.s32 	%p20, %r97, -1;
	setp.lt.s32 	%p21, %r97, %r78;
	and.pred  	%p22, %p20, %p21;
	and.pred  	%p23, %p1, %p22;
	not.pred 	%p24, %p23;
	@%p24 bra 	$L__BB0_24;
	ld.global.f32 	%f56, [%rd3+8];
	add.f32 	%f159, %f159, %f56;
$L__BB0_24:
	add.s32 	%r98, %r170, 3;
	setp.gt.s32 	%p25, %r98, -1;
	setp.lt.s32 	%p26, %r98, %r78;
	and.pred  	%p27, %p25, %p26;
	and.pred  	%p28, %p1, %p27;
	not.pred 	%p29, %p28;
	@%p29 bra 	$L__BB0_26;
	ld.global.f32 	%f57, [%rd3+12];
	add.f32 	%f159, %f159, %f57;
$L__BB0_26:
	add.s32 	%r99, %r170, 4;
	setp.gt.s32 	%p30, %r99, -1;
	setp.lt.s32 	%p31, %r99, %r78;
	and.pred  	%p32, %p30, %p31;
	and.pred  	%p33, %p1, %p32;
	not.pred 	%p34, %p33;
	@%p34 bra 	$L__BB0_28;
	ld.global.f32 	%f58, [%rd3+16];
	add.f32 	%f159, %f159, %f58;
$L__BB0_28:
	add.s32 	%r100, %r170, 5;
	setp.gt.s32 	%p35, %r100, -1;
	setp.lt.s32 	%p36, %r100, %r78;
	and.pred  	%p37, %p35, %p36;
	and.pred  	%p38, %p1, %p37;
	not.pred 	%p39, %p38;
	@%p39 bra 	$L__BB0_30;
	ld.global.f32 	%f59, [%rd3+20];
	add.f32 	%f159, %f159, %f59;
$L__BB0_30:
	add.s32 	%r101, %r170, 6;
	setp.gt.s32 	%p40, %r101, -1;
	setp.lt.s32 	%p41, %r101, %r78;
	and.pred  	%p42, %p40, %p41;
	and.pred  	%p43, %p1, %p42;
	not.pred 	%p44, %p43;
	@%p44 bra 	$L__BB0_32;
	ld.global.f32 	%f60, [%rd3+24];
	add.f32 	%f159, %f159, %f60;
$L__BB0_32:
	add.s32 	%r102, %r170, 7;
	setp.gt.s32 	%p45, %r102, -1;
	setp.lt.s32 	%p46, %r102, %r78;
	and.pred  	%p47, %p45, %p46;
	and.pred  	%p48, %p1, %p47;
	not.pred 	%p49, %p48;
	@%p49 bra 	$L__BB0_34;
	ld.global.f32 	%f61, [%rd3+28];
	add.f32 	%f159, %f159, %f61;
$L__BB0_34:
	add.s32 	%r171, %r171, 8;
	add.s32 	%r170, %r170, 8;
	add.s32 	%r169, %r169, 8;
	add.s32 	%r168, %r168, 8;
	setp.ne.s32 	%p50, %r168, 0;
	@%p50 bra 	$L__BB0_18;
	add.s32 	%r173, %r171, -3;
$L__BB0_36:
	setp.eq.s32 	%p51, %r46, 0;
	@%p51 bra 	$L__BB0_57;
	add.s32 	%r103, %r46, -1;
	setp.lt.u32 	%p52, %r103, 3;
	@%p52 bra 	$L__BB0_47;
	add.s32 	%r67, %r173, %r3;
	setp.gt.s32 	%p53, %r67, -1;
	setp.lt.s32 	%p54, %r67, %r78;
	and.pred  	%p55, %p53, %p54;
	and.pred  	%p57, %p1, %p55;
	add.s32 	%r104, %r67, %r54;
	mul.wide.s32 	%rd9, %r104, 4;
	add.s64 	%rd4, %rd2, %rd9;
	not.pred 	%p58, %p57;
	@%p58 bra 	$L__BB0_40;
	ld.global.f32 	%f63, [%rd4];
	add.f32 	%f159, %f159, %f63;
$L__BB0_40:
	add.s32 	%r105, %r67, 1;
	setp.gt.s32 	%p59, %r105, -1;
	setp.lt.s32 	%p60, %r105, %r78;
	and.pred  	%p61, %p59, %p60;
	and.pred  	%p62, %p1, %p61;
	not.pred 	%p63, %p62;
	@%p63 bra 	$L__BB0_42;
	ld.global.f32 	%f64, [%rd4+4];
	add.f32 	%f159, %f159, %f64;
$L__BB0_42:
	add.s32 	%r106, %r67, 2;
	setp.gt.s32 	%p64, %r106, -1;
	setp.lt.s32 	%p65, %r106, %r78;
	and.pred  	%p66, %p64, %p65;
	and.pred  	%p67, %p1, %p66;
	not.pred 	%p68, %p67;
	@%p68 bra 	$L__BB0_44;
	ld.global.f32 	%f65, [%rd4+8];
	add.f32 	%f159, %f159, %f65;
$L__BB0_44:
	add.s32 	%r107, %r67, 3;
	setp.gt.s32 	%p69, %r107, -1;
	setp.lt.s32 	%p70, %r107, %r78;
	and.pred  	%p71, %p69, %p70;
	and.pred  	%p72, %p1, %p71;
	not.pred 	%p73, %p72;
	@%p73 bra 	$L__BB0_46;
	ld.global.f32 	%f66, [%rd4+12];
	add.f32 	%f159, %f159, %f66;
$L__BB0_46:
	add.s32 	%r173, %r173, 4;
$L__BB0_47:
	setp.eq.s32 	%p74, %r47, 0;
	@%p74 bra 	$L__BB0_57;
	setp.eq.s32 	%p75, %r47, 1;
	@%p75 bra 	$L__BB0_54;
	add.s32 	%r70, %r173, %r3;
	setp.gt.s32 	%p76, %r70, -1;
	setp.lt.s32 	%p77, %r70, %r78;
	and.pred  	%p78, %p76, %p77;
	and.pred  	%p80, %p1, %p78;
	add.s32 	%r108, %r70, %r54;
	mul.wide.s32 	%rd10, %r108, 4;
	add.s64 	%rd5, %rd2, %rd10;
	not.pred 	%p81, %p80;
	@%p81 bra 	$L__BB0_51;
	ld.global.f32 	%f68, [%rd5];
	add.f32 	%f159, %f159, %f68;
$L__BB0_51:
	add.s32 	%r109, %r70, 1;
	setp.gt.s32 	%p82, %r109, -1;
	setp.lt.s32 	%p83, %r109, %r78;
	and.pred  	%p84, %p82, %p83;
	and.pred  	%p85, %p1, %p84;
	not.pred 	%p86, %p85;
	@%p86 bra 	$L__BB0_53;
	ld.global.f32 	%f69, [%rd5+4];
	add.f32 	%f159, %f159, %f69;
$L__BB0_53:
	add.s32 	%r173, %r173, 2;
$L__BB0_54:
	setp.eq.s32 	%p87, %r48, 0;
	@%p87 bra 	$L__BB0_57;
	add.s32 	%r73, %r173, %r3;
	setp.gt.s32 	%p88, %r73, -1;
	setp.lt.s32 	%p89, %r73, %r78;
	and.pred  	%p90, %p88, %p89;
	and.pred  	%p92, %p1, %p90;
	not.pred 	%p93, %p92;
	@%p93 bra 	$L__BB0_57;
	add.s32 	%r110, %r73, %r54;
	mul.wide.s32 	%rd11, %r110, 4;
	add.s64 	%rd12, %rd2, %rd11;
	ld.global.f32 	%f70, [%rd12];
	add.f32 	%f159, %f159, %f70;
$L__BB0_57:
	add.s32 	%r167, %r53, 1;
	setp.ne.s32 	%p94, %r53, %r8;
	@%p94 bra 	$L__BB0_16;
	add.f32 	%f71, %f1, %f159;
	fma.rn.f32 	%f72, %f71, 0fBBBB989D, 0f3F000000;
	cvt.sat.f32.f32 	%f73, %f72;
	mov.f32 	%f74, 0f4B400001;
	mov.f32 	%f75, 0f437C0000;
	fma.rm.f32 	%f76, %f73, %f75, %f74;
	add.f32 	%f77, %f76, 0fCB40007F;
	neg.f32 	%f78, %f77;
	fma.rn.f32 	%f79, %f71, 0fBFB8AA3B, %f78;
	fma.rn.f32 	%f80, %f71, 0fB2A57060, %f79;
	mov.b32 	%r111, %f76;
	shl.b32 	%r112, %r111, 23;
	mov.b32 	%f81, %r112;
	ex2.approx.ftz.f32 	%f82, %f80;
	fma.rn.f32 	%f83, %f82, %f81, 0f3F800000;
	rcp.rn.f32 	%f84, %f83;
	add.s32 	%r113, %r52, %r6;
	mad.lo.s32 	%r114, %r113, %r78, %r3;
	mul.wide.s32 	%rd13, %r114, 4;
	add.s64 	%rd14, %rd2, %rd13;
	ld.global.f32 	%f85, [%rd14];
	mul.f32 	%f86, %f85, %f84;
	add.s64 	%rd15, %rd1, %rd13;
	st.global.f32 	[%rd15], %f86;
	add.s32 	%r166, %r166, 1;
	setp.ne.s32 	%p95, %r166, %r76;
	@%p95 bra 	$L__BB0_15;
$L__BB0_59:
	ret;

}


// ===== COMPILED SASS (sm_100) =====

	.target	sm_100

	.elftype	@"ET_EXEC"


//--------------------- .note.nv.tkinfo           --------------------------
	.section	.note.nv.tkinfo,"",@"SHT_NOTE"
	.sectionflags	@"SHF_NOTE_NV_TKINFO"
	.tkinfo
        /*0018*/ 	.word	0x00000002
        /*0030*/ 	.string	""
        /*0030*/ 	.string	"ptxas"
        /*0030*/ 	.string	"Cuda compilation tools, release 13.0, V13.0.88"
        /*0030*/ 	.string	"Build cuda_13.0.r13.0/compiler.36424714_0"
        /*0030*/ 	.string	"-arch sm_100 -m 64 "



//--------------------- .note.nv.cuinfo           --------------------------
	.section	.note.nv.cuinfo,"",@"SHT_NOTE"
	.sectionflags	@"SHF_NOTE_NV_CUINFO"
        /*0018*/ 	.short	0x0002
        /*001a*/ 	.short	0x0064
        /*001c*/ 	.short	0x0082
	.zero		2


//--------------------- .nv.info                  --------------------------
	.section	.nv.info,"",@"SHT_CUDA_INFO"
	.align	4


	//----- nvinfo : EIATTR_REGCOUNT
	.align		4
        /*0000*/ 	.byte	0x04, 0x2f
        /*0002*/ 	.short	(.L_1 - .L_0)
	.align		4
.L_0:
        /*0004*/ 	.word	index@(_Z22coord_attention_kernelPKfPfiiiii)
        /*0008*/ 	.word	0x00000020


	//----- nvinfo : EIATTR_FRAME_SIZE
	.align		4
.L_1:
        /*000c*/ 	.byte	0x04, 0x11
        /*000e*/ 	.short	(.L_3 - .L_2)
	.align		4
.L_2:
        /*0010*/ 	.word	index@($__internal_1_$__cuda_sm3x_div_rn_noftz_f32_slowpath)
        /*0014*/ 	.word	0x00000000


	//----- nvinfo : EIATTR_FRAME_SIZE
	.align		4
.L_3:
        /*0018*/ 	.byte	0x04, 0x11
        /*001a*/ 	.short	(.L_5 - .L_4)
	.align		4
.L_4:
        /*001c*/ 	.word	index@($__internal_0_$__cuda_sm20_rcp_rn_f32_slowpath)
        /*0020*/ 	.word	0x00000000


	//----- nvinfo : EIATTR_FRAME_SIZE
	.align		4
.L_5:
        /*0024*/ 	.byte	0x04, 0x11
        /*0026*/ 	.short	(.L_7 - .L_6)
	.align		4
.L_6:
        /*0028*/ 	.word	index@(_Z22coord_attention_kernelPKfPfiiiii)
        /*002c*/ 	.word	0x00000000


	//----- nvinfo : EIATTR_MIN_STACK_SIZE
	.align		4
.L_7:
        /*0030*/ 	.byte	0x04, 0x12
        /*0032*/ 	.short	(.L_9 - .L_8)
	.align		4
.L_8:
        /*0034*/ 	.word	index@(_Z22coord_attention_kernelPKfPfiiiii)
        /*0038*/ 	.word	0x00000000
.L_9:


//--------------------- .nv.compat                --------------------------
	.section	.nv.compat,"",@"SHT_CUDA_COMPAT_INFO"
	.align	4
        /*0000*/ 	.byte	0x02, 0x09, 0x00, 0x00, 0x02, 0x02, 0x01, 0x00, 0x02, 0x05, 0x05, 0x00, 0x03, 0x07, 0x01, 0x01
        /*0010*/ 	.byte	0x02, 0x03, 0x00, 0x00, 0x02, 0x06, 0x01, 0x00, 0x04, 0x0b, 0x08, 0x00, 0x01, 0x00, 0x00, 0x00
        /*0020*/ 	.byte	0x00, 0x00, 0x00, 0x00


//--------------------- .nv.info._Z22coord_attention_kernelPKfPfiiiii --------------------------
	.section	.nv.info._Z22coord_attention_kernelPKfPfiiiii,"",@"SHT_CUDA_INFO"
	.sectionflags	@""
	.align	4


	//----- nvinfo : EIATTR_CUDA_API_VERSION
	.align		4
        /*0000*/ 	.byte	0x04, 0x37
        /*0002*/ 	.short	(.L_11 - .L_10)
.L_10:
        /*0004*/ 	.word	0x00000082


	//----- nvinfo : EIATTR_KPARAM_INFO
	.align		4
.L_11:
        /*0008*/ 	.byte	0x04, 0x17
        /*000a*/ 	.short	(.L_13 - .L_12)
.L_12:
        /*000c*/ 	.word	0x00000000
        /*0010*/ 	.short	0x0006
        /*0012*/ 	.short	0x0020
        /*0014*/ 	.byte	0x00, 0xf0, 0x11, 0x00


	//----- nvinfo : EIATTR_KPARAM_INFO
	.align		4
.L_13:
        /*0018*/ 	.byte	0x04, 0x17
        /*001a*/ 	.short	(.L_15 - .L_14)
.L_14:
        /*001c*/ 	.word	0x00000000
        /*0020*/ 	.short	0x0005
        /*0022*/ 	.short	0x001c
        /*0024*/ 	.byte	0x00, 0xf0, 0x11, 0x00


	//----- nvinfo : EIATTR_KPARAM_INFO
	.align		4
.L_15:
        /*0028*/ 	.byte	0x04, 0x17
        /*002a*/ 	.short	(.L_17 - .L_16)
.L_16:
        /*002c*/ 	.word	0x00000000
        /*0030*/ 	.short	0x0004
        /*0032*/ 	.short	0x0018
        /*0034*/ 	.byte	0x00, 0xf0, 0x11, 0x00


	//----- nvinfo : EIATTR_KPARAM_INFO
	.align		4
.L_17:
        /*0038*/ 	.byte	0x04, 0x17
        /*003a*/ 	.short	(.L_19 - .L_18)
.L_18:
        /*003c*/ 	.word	0x00000000
        /*0040*/ 	.short	0x0003
        /*0042*/ 	.short	0x0014
        /*0044*/ 	.byte	0x00, 0xf0, 0x11, 0x00


	//----- nvinfo : EIATTR_KPARAM_INFO
	.align		4
.L_19:
        /*0048*/ 	.byte	0x04, 0x17
        /*004a*/ 	.short	(.L_21 - .L_20)
.L_20:
        /*004c*/ 	.word	0x00000000
        /*0050*/ 	.short	0x0002
        /*0052*/ 	.short	0x0010
        /*0054*/ 	.byte	0x00, 0xf0, 0x11, 0x00


	//----- nvinfo : EIATTR_KPARAM_INFO
	.align		4
.L_21:
        /*0058*/ 	.byte	0x04, 0x17
        /*005a*/ 	.short	(.L_23 - .L_22)
.L_22:
        /*005c*/ 	.word	0x00000000
        /*0060*/ 	.short	0x0001
        /*0062*/ 	.short	0x0008
        /*0064*/ 	.byte	0x00, 0xf5, 0x21, 0x00


	//----- nvinfo : EIATTR_KPARAM_INFO
	.align		4
.L_23:
        /*0068*/ 	.byte	0x04, 0x17
        /*006a*/ 	.short	(.L_25 - .L_24)
.L_24:
        /*006c*/ 	.word	0x00000000
        /*0070*/ 	.short	0x0000
        /*0072*/ 	.short	0x0000
        /*0074*/ 	.byte	0x00, 0xf5, 0x21, 0x00


	//----- nvinfo : EIATTR_SPARSE_MMA_MASK
	.align		4
.L_25:
        /*0078*/ 	.byte	0x03, 0x50
        /*007a*/ 	.short	0x0000


	//----- nvinfo : EIATTR_MAXREG_COUNT
	.align		4
        /*007c*/ 	.byte	0x03, 0x1b
        /*007e*/ 	.short	0x00ff


	//----- nvinfo : EIATTR_MERCURY_ISA_VERSION
	.align		4
        /*0080*/ 	.byte	0x03, 0x5f
        /*0082*/ 	.short	0x0101


	//----- nvinfo : EIATTR_VRC_CTA_INIT_COUNT
	.align		4
        /*0084*/ 	.byte	0x02, 0x4a
	.zero		1
	.zero		1


	//----- nvinfo : EIATTR_EXIT_INSTR_OFFSETS
	.align		4
        /*0088*/ 	.byte	0x04, 0x1c
        /*008a*/ 	.short	(.L_27 - .L_26)


	//   ....[0]....
.L_26:
        /*008c*/ 	.word	0x000000f0


	//   ....[1]....
        /*0090*/ 	.word	0x00000120


	//   ....[2]....
        /*0094*/ 	.word	0x00000b10


	//   ....[3]....
        /*0098*/ 	.word	0x00000e70


	//   ....[4]....
        /*009c*/ 	.word	0x00001100


	//   ....[5]....
        /*00a0*/ 	.word	0x000012c0


	//   ....[6]....
        /*00a4*/ 	.word	0x00001ee0


	//----- nvinfo : EIATTR_CRS_STACK_SIZE
	.align		4
.L_27:
        /*00a8*/ 	.byte	0x04, 0x1e
        /*00aa*/ 	.short	(.L_29 - .L_28)
.L_28:
        /*00ac*/ 	.word	0x00000000


	//----- nvinfo : EIATTR_CBANK_PARAM_SIZE
	.align		4
.L_29:
        /*00b0*/ 	.byte	0x03, 0x19
        /*00b2*/ 	.short	0x0024


	//----- nvinfo : EIATTR_PARAM_CBANK
	.align		4
        /*00b4*/ 	.byte	0x04, 0x0a
        /*00b6*/ 	.short	(.L_31 - .L_30)
	.align		4
.L_30:
        /*00b8*/ 	.word	index@(.nv.constant0._Z22coord_attention_kernelPKfPfiiiii)
        /*00bc*/ 	.short	0x0380
        /*00be*/ 	.short	0x0024


	//----- nvinfo : EIATTR_SW_WAR
	.align		4
.L_31:
        /*00c0*/ 	.byte	0x04, 0x36
        /*00c2*/ 	.short	(.L_33 - .L_32)
.L_32:
        /*00c4*/ 	.word	0x00000008
.L_33:


//--------------------- .nv.callgraph             --------------------------
	.section	.nv.callgraph,"",@"SHT_CUDA_CALLGRAPH"
	.align	4
	.sectionentsize	8
	.align		4
        /*0000*/ 	.word	0x00000000
	.align		4
        /*0004*/ 	.word	0xffffffff
	.align		4
        /*0008*/ 	.word	0x00000000
	.align		4
        /*000c*/ 	.word	0xfffffffe
	.align		4
        /*0010*/ 	.word	0x00000000
	.align		4
        /*0014*/ 	.word	0xfffffffd
	.align		4
        /*0018*/ 	.word	0x00000000
	.align		4
        /*001c*/ 	.word	0xfffffffc


//--------------------- .text._Z22coord_attention_kernelPKfPfiiiii --------------------------
	.section	.text._Z22coord_attention_kernelPKfPfiiiii,"ax",@progbits
	.align	128
        .global         _Z22coord_attention_kernelPKfPfiiiii
        .type           _Z22coord_attention_kernelPKfPfiiiii,@function
        .size           _Z22coord_attention_kernelPKfPfiiiii,(.L_x_49 - _Z22coord_attention_kernelPKfPfiiiii)
        .other          _Z22coord_attention_kernelPKfPfiiiii,@"STO_CUDA_ENTRY STV_DEFAULT"
_Z22coord_attention_kernelPKfPfiiiii:
.text._Z22coord_attention_kernelPKfPfiiiii:
[----:B------:R-:W-:Y:S01]  /*0000*/  LDC R1, c[0x0][0x37c] ;  /* 0x0000df00ff017b82 */ /* 0x000fe20000000800 */
[----:B------:R-:W0:Y:S07]  /*0010*/  S2R R11, SR_TID.X ;  /* 0x00000000000b7919 */ /* 0x000e2e0000002100 */
[----:B------:R-:W1:Y:S01]  /*0020*/  S2UR UR5, SR_CTAID.X ;  /* 0x00000000000579c3 */ /* 0x000e620000002500 */
[----:B------:R-:W2:Y:S01]  /*0030*/  LDCU UR6, c[0x0][0x364] ;  /* 0x00006c80ff0677ac */ /* 0x000ea20008000800 */
[----:B------:R-:W3:Y:S01]  /*0040*/  S2R R13, SR_TID.Y ;  /* 0x00000000000d7919 */ /* 0x000ee20000002200 */
[----:B------:R-:W1:Y:S05]  /*0050*/  LDCU UR7, c[0x0][0x360] ;  /* 0x00006c00ff0777ac */ /* 0x000e6a0008000800 */
[----:B------:R-:W2:Y:S01]  /*0060*/  S2UR UR4, SR_CTAID.Y ;  /* 0x00000000000479c3 */ /* 0x000ea20000002600 */
[----:B------:R-:W4:Y:S01]  /*0070*/  LDCU UR8, c[0x0][0x398] ;  /* 0x00007300ff0877ac */ /* 0x000f220008000800 */
[----:B------:R-:W5:Y:S01]  /*0080*/  LDCU UR9, c[0x0][0x390] ;  /* 0x00007200ff0977ac */ /* 0x000f620008000800 */
[----:B-1----:R-:W-:-:S06]  /*0090*/  UIMAD UR5, UR5, UR7, URZ ;  /* 0x00000007050572a4 */ /* 0x002fcc000f8e02ff */
[----:B0-----:R-:W-:Y:S01]  /*00a0*/  IADD3 R7, PT, PT, R11, UR5, RZ ;  /* 0x000000050b077c10 */ /* 0x001fe2000fffe0ff */
[----:B--2---:R-:W-:-:S03]  /*00b0*/  UIMAD UR4, UR4, UR6, URZ ;  /* 0x00000006040472a4 */ /* 0x004fc6000f8e02ff */
[----:B----4-:R-:W-:-:S03]  /*00c0*/  ISETP.GE.AND P0, PT, R7, UR8, PT ;  /* 0x0000000807007c0c */ /* 0x010fc6000bf06270 */
[----:B---3--:R-:W-:-:S05]  /*00d0*/  VIADD R4, R13, UR4 ;  /* 0x000000040d047c36 */ /* 0x008fca0008000000 */
[----:B-----5:R-:W-:-:S13]  /*00e0*/  ISETP.GE.OR P0, PT, R4, UR9, P0 ;  /* 0x0000000904007c0c */ /* 0x020fda0008706670 */
[----:B------:R-:W-:Y:S05]  /*00f0*/  @P0 EXIT ;  /* 0x000000000000094d */ /* 0x000fea0003800000 */
[----:B------:R-:W0:Y:S02]  /*0100*/  LDC R0, c[0x0][0x394] ;  /* 0x0000e500ff007b82 */ /* 0x000e240000000800 */
[----:B0-----:R-:W-:-:S13]  /*0110*/  ISETP.GE.AND P0, PT, R0, 0x1, PT ;  /* 0x000000010000780c */ /* 0x001fda0003f06270 */
[----:B------:R-:W-:Y:S05]  /*0120*/  @!P0 EXIT ;  /* 0x000000000000894d */ /* 0x000fea0003800000 */
[----:B------:R-:W0:Y:S01]  /*0130*/  LDCU UR6, c[0x0][0x39c] ;  /* 0x00007380ff0677ac */ /* 0x000e220008000800 */
[----:B------:R-:W-:Y:S01]  /*0140*/  I2FP.F32.U32 R0, R4 ;  /* 0x0000000400007245 */ /* 0x000fe20000201000 */
[----:B------:R-:W-:Y:S01]  /*0150*/  BSSY.RECONVERGENT B0, `(.L_x_0) ;  /* 0x000000d000007945 */ /* 0x000fe20003800200 */
[----:B0-----:R-:W-:-:S04]  /*0160*/  I2FP.F32.S32 R3, UR6 ;  /* 0x0000000600037c45 */ /* 0x001fc80008201400 */
[----:B------:R-:W0:Y:S08]  /*0170*/  MUFU.RCP R2, R3 ;  /* 0x0000000300027308 */ /* 0x000e300000001000 */
[----:B------:R-:W1:Y:S01]  /*0180*/  FCHK P0, R0, R3 ;  /* 0x0000000300007302 */ /* 0x000e620000000000 */
[----:B0-----:R-:W-:-:S04]  /*0190*/  FFMA R5, -R3, R2, 1 ;  /* 0x3f80000003057423 */ /* 0x001fc80000000102 */
[----:B------:R-:W-:-:S04]  /*01a0*/  FFMA R5, R2, R5, R2 ;  /* 0x0000000502057223 */ /* 0x000fc80000000002 */
[----:B------:R-:W-:-:S04]  /*01b0*/  FFMA R2, R0, R5, RZ ;  /* 0x0000000500027223 */ /* 0x000fc800000000ff */
[----:B------:R-:W-:-:S04]  /*01c0*/  FFMA R6, -R3, R2, R0 ;  /* 0x0000000203067223 */ /* 0x000fc80000000100 */
[----:B------:R-:W-:Y:S01]  /*01d0*/  FFMA R2, R5, R6, R2 ;  /* 0x0000000605027223 */ /* 0x000fe20000000002 */
[----:B-1----:R-:W-:Y:S06]  /*01e0*/  @!P0 BRA `(.L_x_1) ;  /* 0x00000000000c8947 */ /* 0x002fec0003800000 */
[----:B------:R-:W-:-:S07]  /*01f0*/  MOV R2, 0x210 ;  /* 0x0000021000027802 */ /* 0x000fce0000000f00 */
[----:B------:R-:W-:Y:S05]  /*0200*/  CALL.REL.NOINC `($__internal_1_$__cuda_sm3x_div_rn_noftz_f32_slowpath) ;  /* 0x0000002000107944 */ /* 0x000fea0003c00000 */
[----:B------:R-:W-:-:S07]  /*0210*/  MOV R2, R0 ;  /* 0x0000000000027202 */ /* 0x000fce0000000f00 */
.L_x_1:
[----:B------:R-:W-:Y:S05]  /*0220*/  BSYNC.RECONVERGENT B0 ;  /* 0x0000000000007941 */ /* 0x000fea0003800200 */
.L_x_0:
[----:B------:R-:W0:Y:S01]  /*0230*/  LDCU UR6, c[0x0][0x398] ;  /* 0x00007300ff0677ac */ /* 0x000e220008000800 */
[----:B------:R-:W-:Y:S01]  /*0240*/  I2FP.F32.S32 R0, R7 ;  /* 0x0000000700007245 */ /* 0x000fe20000201400 */
[----:B------:R-:W-:Y:S01]  /*0250*/  FADD R2, R2, -0.5 ;  /* 0xbf00000002027421 */ /* 0x000fe20000000000 */
[----:B------:R-:W-:Y:S03]  /*0260*/  BSSY.RECONVERGENT B0, `(.L_x_2) ;  /* 0x000000e000007945 */ /* 0x000fe60003800200 */
[----:B------:R-:W-:Y:S01]  /*0270*/  FADD R9, R2, R2 ;  /* 0x0000000202097221 */ /* 0x000fe20000000000 */
        /* <DEDUP_REMOVED lines=11> */
[----:B------:R-:W-:-:S07]  /*0330*/  IMAD.MOV.U32 R5, RZ, RZ, R0 ;  /* 0x000000ffff057224 */ /* 0x000fce00078e0000 */
.L_x_3:
[----:B------:R-:W-:Y:S05]  /*0340*/  BSYNC.RECONVERGENT B0 ;  /* 0x0000000000007941 */ /* 0x000fea0003800200 */
.L_x_2:
[----:B------:R-:W0:Y:S01]  /*0350*/  LDC R2, c[0x0][0x3a0] ;  /* 0x0000e800ff027b82 */ /* 0x000e220000000800 */
[----:B------:R-:W1:Y:S01]  /*0360*/  LDCU UR6, c[0x0][0x394] ;  /* 0x00007280ff0677ac */ /* 0x000e620008000800 */
[----:B------:R-:W-:Y:S01]  /*0370*/  FADD R0, R5, -0.5 ;  /* 0xbf00000005007421 */ /* 0x000fe20000000000 */
[----:B------:R-:W2:Y:S03]  /*0380*/  LDCU.64 UR10, c[0x0][0x358] ;  /* 0x00006b00ff0a77ac */ /* 0x000ea60008000a00 */
[----:B------:R-:W-:Y:S01]  /*0390*/  FFMA R9, R0, 2, R9 ;  /* 0x4000000000097823 */ /* 0x000fe20000000009 */
[----:B-1----:R-:W-:Y:S01]  /*03a0*/  IMAD R5, R4, UR6, RZ ;  /* 0x0000000604057c24 */ /* 0x002fe2000f8e02ff */
[----:B0-----:R-:W-:-:S04]  /*03b0*/  LEA.HI R2, R2, R2, RZ, 0x1 ;  /* 0x0000000202027211 */ /* 0x001fc800078f08ff */
[----:B------:R-:W-:-:S04]  /*03c0*/  SHF.R.S32.HI R2, RZ, 0x1, R2 ;  /* 0x00000001ff027819 */ /* 0x000fc80000011402 */
[----:B------:R-:W-:-:S04]  /*03d0*/  IADD3 R3, PT, PT, -R2, RZ, RZ ;  /* 0x000000ff02037210 */ /* 0x000fc80007ffe1ff */
[----:B------:R-:W-:-:S13]  /*03e0*/  ISETP.GE.AND P0, PT, R2, R3, PT ;  /* 0x000000030200720c */ /* 0x000fda0003f06270 */
[----:B--2---:R-:W-:Y:S05]  /*03f0*/  @P0 BRA `(.L_x_4) ;  /* 0x0000000c00b40947 */ /* 0x004fea0003800000 */
[----:B------:R-:W-:Y:S01]  /*0400*/  FADD R3, RZ, R9 ;  /* 0x00000009ff037221 */ /* 0x000fe20000000000 */
[----:B------:R-:W-:Y:S02]  /*0410*/  HFMA2 R9, -RZ, RZ, 3.7421875, 0 ;  /* 0x437c0000ff097431 */ /* 0x000fe400000001ff */
[----:B------:R-:W-:Y:S01]  /*0420*/  IMAD.MOV.U32 R0, RZ, RZ, 0x3bbb989d ;  /* 0x3bbb989dff007424 */ /* 0x000fe200078e00ff */
[----:B------:R-:W-:Y:S02]  /*0430*/  UISETP.GE.U32.AND UP0, UPT, UR6, 0x8, UPT ;  /* 0x000000080600788c */ /* 0x000fe4000bf06070 */
[----:B------:R-:W-:Y:S01]  /*0440*/  ULOP3.LUT UR7, UR6, 0x7, URZ, 0xc0, !UPT ;  /* 0x0000000706077892 */ /* 0x000fe2000f8ec0ff */
[----:B------:R-:W-:Y:S01]  /*0450*/  FFMA.SAT R0, R3, -R0, 0.5 ;  /* 0x3f00000003007423 */ /* 0x000fe20000002800 */
[----:B------:R-:W-:-:S03]  /*0460*/  UMOV UR4, URZ ;  /* 0x000000ff00047c82 */ /* 0x000fc60008000000 */
[----:B------:R-:W-:-:S04]  /*0470*/  FFMA.RM R0, R0, R9, 12582913 ;  /* 0x4b40000100007423 */ /* 0x000fc80000004009 */
[----:B------:R-:W-:-:S04]  /*0480*/  FADD R2, R0, -12583039 ;  /* 0xcb40007f00027421 */ /* 0x000fc80000000000 */
[----:B------:R-:W-:-:S04]  /*0490*/  FFMA R2, R3, -1.4426950216293334961, -R2 ;  /* 0xbfb8aa3b03027823 */ /* 0x000fc80000000802 */
[----:B------:R-:W-:Y:S01]  /*04a0*/  FFMA R3, R3, -1.925963033500011079e-08, R2 ;  /* 0xb2a5706003037823 */ /* 0x000fe20000000002 */
[----:B------:R-:W-:Y:S01]  /*04b0*/  IMAD.SHL.U32 R2, R0, 0x800000, RZ ;  /* 0x0080000000027824 */ /* 0x000fe200078e00ff */
[----:B------:R-:W-:Y:S06]  /*04c0*/  BRA.U !UP0, `(.L_x_5) ;  /* 0x00000005088c7547 */ /* 0x000fec000b800000 */
[----:B------:R-:W0:Y:S01]  /*04d0*/  MUFU.EX2 R9, R3 ;  /* 0x0000000300097308 */ /* 0x000e220000000800 */
[----:B------:R-:W-:Y:S01]  /*04e0*/  ULOP3.LUT UR4, UR6, 0x7ffffff8, URZ, 0xc0, !UPT ;  /* 0x7ffffff806047892 */ /* 0x000fe2000f8ec0ff */
[----:B------:R-:W-:Y:S01]  /*04f0*/  BSSY.RECONVERGENT B0, `(.L_x_6) ;  /* 0x000000e000007945 */ /* 0x000fe20003800200 */
[----:B0-----:R-:W-:-:S05]  /*0500*/  FFMA R13, R2, R9, 1 ;  /* 0x3f800000020d7423 */ /* 0x001fca0000000009 */
[----:B------:R-:W-:-:S04]  /*0510*/  IADD3 R0, PT, PT, R13, 0x1800000, RZ ;  /* 0x018000000d007810 */ /* 0x000fc80007ffe0ff */
[----:B------:R-:W-:-:S04]  /*0520*/  LOP3.LUT R0, R0, 0x7f800000, RZ, 0xc0, !PT ;  /* 0x7f80000000007812 */ /* 0x000fc800078ec0ff */
[----:B------:R-:W-:-:S13]  /*0530*/  ISETP.GT.U32.AND P0, PT, R0, 0x1ffffff, PT ;  /* 0x01ffffff0000780c */ /* 0x000fda0003f04070 */
[----:B------:R-:W-:Y:S05]  /*0540*/  @P0 BRA `(.L_x_7) ;  /* 0x0000000000100947 */ /* 0x000fea0003800000 */
[----:B------:R-:W-:Y:S01]  /*0550*/  IMAD.MOV.U32 R0, RZ, RZ, R13 ;  /* 0x000000ffff007224 */ /* 0x000fe200078e000d */
[----:B------:R-:W-:-:S07]  /*0560*/  MOV R17, 0x580 ;  /* 0x0000058000117802 */ /* 0x000fce0000000f00 */
[----:B------:R-:W-:Y:S05]  /*0570*/  CALL.REL.NOINC `($__internal_0_$__cuda_sm20_rcp_rn_f32_slowpath) ;  /* 0x00000018005c7944 */ /* 0x000fea0003c00000 */
[----:B------:R-:W-:Y:S05]  /*0580*/  BRA `(.L_x_8) ;  /* 0x0000000000107947 */ /* 0x000fea0003800000 */
.L_x_7:
[----:B------:R-:W0:Y:S02]  /*0590*/  MUFU.RCP R0, R13 ;  /* 0x0000000d00007308 */ /* 0x000e240000001000 */
[----:B0-----:R-:W-:-:S04]  /*05a0*/  FFMA R6, R13, R0, -1 ;  /* 0xbf8000000d067423 */ /* 0x001fc80000000000 */
[----:B------:R-:W-:-:S04]  /*05b0*/  FADD.FTZ R9, -R6, -RZ ;  /* 0x800000ff06097221 */ /* 0x000fc80000010100 */
[----:B------:R-:W-:-:S07]  /*05c0*/  FFMA R0, R0, R9, R0 ;  /* 0x0000000900007223 */ /* 0x000fce0000000000 */
.L_x_8:
[----:B------:R-:W-:Y:S05]  /*05d0*/  BSYNC.RECONVERGENT B0 ;  /* 0x0000000000007941 */ /* 0x000fea0003800200 */
.L_x_6:
[----:B------:R-:W0:Y:S01]  /*05e0*/  LDC.64 R16, c[0x0][0x398] ;  /* 0x0000e600ff107b82 */ /* 0x000e220000000a00 */
[----:B------:R-:W0:Y:S01]  /*05f0*/  LDCU UR6, c[0x0][0x394] ;  /* 0x00007280ff0677ac */ /* 0x000e220008000800 */
[C---:B------:R-:W-:Y:S01]  /*0600*/  IADD3 R8, PT, PT, R5.reuse, 0x2, RZ ;  /* 0x0000000205087810 */ /* 0x040fe20007ffe0ff */
[C---:B------:R-:W-:Y:S01]  /*0610*/  VIADD R9, R5.reuse, 0x3 ;  /* 0x0000000305097836 */ /* 0x040fe20000000000 */
[C---:B------:R-:W-:Y:S01]  /*0620*/  IADD3 R10, PT, PT, R5.reuse, 0x4, RZ ;  /* 0x00000004050a7810 */ /* 0x040fe20007ffe0ff */
[C---:B------:R-:W-:Y:S01]  /*0630*/  VIADD R20, R5.reuse, 0x7 ;  /* 0x0000000705147836 */ /* 0x040fe20000000000 */
[----:B------:R-:W-:Y:S01]  /*0640*/  IADD3 R19, PT, PT, R5, 0x6, RZ ;  /* 0x0000000605137810 */ /* 0x000fe20007ffe0ff */
[----:B------:R-:W-:Y:S01]  /*0650*/  UIADD3 UR8, UPT, UPT, -UR4, URZ, URZ ;  /* 0x000000ff04087290 */ /* 0x000fe2000fffe1ff */
[----:B------:R-:W1:Y:S08]  /*0660*/  LDC.64 R12, c[0x0][0x380] ;  /* 0x0000e000ff0c7b82 */ /* 0x000e700000000a00 */
[----:B------:R-:W2:Y:S01]  /*0670*/  LDC.64 R14, c[0x0][0x388] ;  /* 0x0000e200ff0e7b82 */ /* 0x000ea20000000a00 */
[----:B0-----:R-:W-:-:S02]  /*0680*/  IMAD R6, R16, UR6, RZ ;  /* 0x0000000610067c24 */ /* 0x001fc4000f8e02ff */
[----:B------:R-:W-:Y:S02]  /*0690*/  IMAD R29, R8, R16, R7 ;  /* 0x00000010081d7224 */ /* 0x000fe400078e0207 */
[----:B------:R-:W-:Y:S02]  /*06a0*/  IMAD R6, R4, R6, R11 ;  /* 0x0000000604067224 */ /* 0x000fe400078e020b */
[C---:B------:R-:W-:Y:S02]  /*06b0*/  VIADD R11, R5.reuse, 0x5 ;  /* 0x00000005050b7836 */ /* 0x040fe40000000000 */
[-C--:B------:R-:W-:Y:S02]  /*06c0*/  IMAD R8, R5, R16.reuse, R16 ;  /* 0x0000001005087224 */ /* 0x080fe400078e0210 */
[-CC-:B------:R-:W-:Y:S02]  /*06d0*/  IMAD R9, R9, R16.reuse, R7.reuse ;  /* 0x0000001009097224 */ /* 0x180fe400078e0207 */
[----:B------:R-:W-:-:S02]  /*06e0*/  IMAD R10, R10, R16, R7 ;  /* 0x000000100a0a7224 */ /* 0x000fc400078e0207 */
[-CC-:B------:R-:W-:Y:S02]  /*06f0*/  IMAD R18, R11, R16.reuse, R7.reuse ;  /* 0x000000100b127224 */ /* 0x180fe400078e0207 */
[-CC-:B------:R-:W-:Y:S02]  /*0700*/  IMAD R19, R19, R16.reuse, R7.reuse ;  /* 0x0000001013137224 */ /* 0x180fe400078e0207 */
[----:B------:R-:W-:Y:S02]  /*0710*/  IMAD R20, R20, R16, R7 ;  /* 0x0000001014147224 */ /* 0x000fe400078e0207 */
[-C--:B------:R-:W-:Y:S01]  /*0720*/  IMAD R26, R16, R17.reuse, RZ ;  /* 0x00000011101a7224 */ /* 0x080fe200078e02ff */
[----:B------:R-:W-:Y:S01]  /*0730*/  IADD3 R16, PT, PT, R7, R8, RZ ;  /* 0x0000000807107210 */ /* 0x000fe20007ffe0ff */
[----:B------:R-:W-:Y:S02]  /*0740*/  VIADD R28, R6, UR5 ;  /* 0x00000005061c7c36 */ /* 0x000fe40008000000 */
[----:B------:R-:W-:-:S02]  /*0750*/  IMAD R27, R9, R17, R4 ;  /* 0x00000011091b7224 */ /* 0x000fc400078e0204 */
[-CC-:B------:R-:W-:Y:S02]  /*0760*/  IMAD R11, R10, R17.reuse, R4.reuse ;  /* 0x000000110a0b7224 */ /* 0x180fe400078e0204 */
[-CC-:B------:R-:W-:Y:S02]  /*0770*/  IMAD R29, R29, R17.reuse, R4.reuse ;  /* 0x000000111d1d7224 */ /* 0x180fe400078e0204 */
[-CC-:B------:R-:W-:Y:S02]  /*0780*/  IMAD R10, R18, R17.reuse, R4.reuse ;  /* 0x00000011120a7224 */ /* 0x180fe400078e0204 */
[-CC-:B------:R-:W-:Y:S02]  /*0790*/  IMAD R9, R19, R17.reuse, R4.reuse ;  /* 0x0000001113097224 */ /* 0x180fe400078e0204 */
[-CC-:B------:R-:W-:Y:S02]  /*07a0*/  IMAD R8, R20, R17.reuse, R4.reuse ;  /* 0x0000001114087224 */ /* 0x180fe400078e0204 */
[----:B------:R-:W-:-:S02]  /*07b0*/  IMAD R6, R16, R17, R4 ;  /* 0x0000001110067224 */ /* 0x000fc400078e0204 */
[----:B-12---:R-:W-:-:S07]  /*07c0*/  IMAD R28, R28, R17, R4 ;  /* 0x000000111c1c7224 */ /* 0x006fce00078e0204 */
.L_x_9:
[----:B-1----:R-:W-:-:S06]  /*07d0*/  IMAD.WIDE R18, R28, 0x4, R12 ;  /* 0x000000041c127825 */ /* 0x002fcc00078e020c */
[----:B------:R-:W2:Y:S01]  /*07e0*/  LDG.E R19, desc[UR10][R18.64] ;  /* 0x0000000a12137981 */ /* 0x000ea2000c1e1900 */
[----:B------:R-:W-:-:S04]  /*07f0*/  IMAD.WIDE R22, R28, 0x4, R14 ;  /* 0x000000041c167825 */ /* 0x000fc800078e020e */
[----:B------:R-:W-:-:S04]  /*0800*/  IMAD.WIDE R20, R6, 0x4, R12 ;  /* 0x0000000406147825 */ /* 0x000fc800078e020c */
[----:B--2---:R-:W-:-:S05]  /*0810*/  FMUL R25, R19, R0 ;  /* 0x0000000013197220 */ /* 0x004fca0000400000 */
[----:B------:R0:W-:Y:S04]  /*0820*/  STG.E desc[UR10][R22.64], R25 ;  /* 0x0000001916007986 */ /* 0x0001e8000c10190a */
[----:B------:R-:W2:Y:S01]  /*0830*/  LDG.E R21, desc[UR10][R20.64] ;  /* 0x0000000a14157981 */ /* 0x000ea2000c1e1900 */
[----:B------:R-:W-:-:S04]  /*0840*/  IMAD.WIDE R16, R6, 0x4, R14 ;  /* 0x0000000406107825 */ /* 0x000fc800078e020e */
[----:B0-----:R-:W-:-:S04]  /*0850*/  IMAD.WIDE R24, R29, 0x4, R12 ;  /* 0x000000041d187825 */ /* 0x001fc800078e020c */
        /* <DEDUP_REMOVED lines=9> */
[----:B------:R-:W-:-:S04]  /*08f0*/  IMAD.WIDE R20, R11, 0x4, R12 ;  /* 0x000000040b147825 */ /* 0x000fc800078e020c */
[----:B--2---:R-:W-:-:S05]  /*0900*/  FMUL R19, R19, R0 ;  /* 0x0000000013137220 */ /* 0x004fca0000400000 */
[----:B------:R1:W-:Y:S04]  /*0910*/  STG.E desc[UR10][R22.64], R19 ;  /* 0x0000001316007986 */ /* 0x0003e8000c10190a */
[----:B------:R-:W2:Y:S01]  /*0920*/  LDG.E R21, desc[UR10][R20.64] ;  /* 0x0000000a14157981 */ /* 0x000ea2000c1e1900 */
[----:B0-----:R-:W-:-:S04]  /*0930*/  IMAD.WIDE R16, R11, 0x4, R14 ;  /* 0x000000040b107825 */ /* 0x001fc800078e020e */
[----:B------:R-:W-:-:S04]  /*0940*/  IMAD.WIDE R24, R10, 0x4, R12 ;  /* 0x000000040a187825 */ /* 0x000fc800078e020c */
[----:B--2---:R-:W-:-:S05]  /*0950*/  FMUL R21, R21, R0 ;  /* 0x0000000015157220 */ /* 0x004fca0000400000 */
[----:B------:R0:W-:Y:S04]  /*0960*/  STG.E desc[UR10][R16.64], R21 ;  /* 0x0000001510007986 */ /* 0x0001e8000c10190a */
[----:B------:R-:W2:Y:S01]  /*0970*/  LDG.E R25, desc[UR10][R24.64] ;  /* 0x0000000a18197981 */ /* 0x000ea2000c1e1900 */
[----:B-1----:R-:W-:-:S04]  /*0980*/  IMAD.WIDE R18, R9, 0x4, R12 ;  /* 0x0000000409127825 */ /* 0x002fc800078e020c */
        /* <DEDUP_REMOVED lines=9> */
[----:B0-----:R-:W-:Y:S01]  /*0a20*/  IMAD.WIDE R24, R8, 0x4, R14 ;  /* 0x0000000408187825 */ /* 0x001fe200078e020e */
[----:B------:R-:W-:Y:S01]  /*0a30*/  UIADD3 UR8, UPT, UPT, UR8, 0x8, URZ ;  /* 0x0000000808087890 */ /* 0x000fe2000fffe0ff */
[C---:B------:R-:W-:Y:S02]  /*0a40*/  LEA R6, R26.reuse, R6, 0x3 ;  /* 0x000000061a067211 */ /* 0x040fe400078e18ff */
[C---:B------:R-:W-:Y:S01]  /*0a50*/  IMAD R29, R26.reuse, 0x8, R29 ;  /* 0x000000081a1d7824 */ /* 0x040fe200078e021d */
[----:B------:R-:W-:Y:S01]  /*0a60*/  UISETP.NE.AND UP0, UPT, UR8, URZ, UPT ;  /* 0x000000ff0800728c */ /* 0x000fe2000bf05270 */
[C---:B------:R-:W-:Y:S01]  /*0a70*/  LEA R27, R26.reuse, R27, 0x3 ;  /* 0x0000001b1a1b7211 */ /* 0x040fe200078e18ff */
[C---:B------:R-:W-:Y:S01]  /*0a80*/  IMAD R11, R26.reuse, 0x8, R11 ;  /* 0x000000081a0b7824 */ /* 0x040fe200078e020b */
[C---:B------:R-:W-:Y:S01]  /*0a90*/  LEA R10, R26.reuse, R10, 0x3 ;  /* 0x0000000a1a0a7211 */ /* 0x040fe200078e18ff */
[C---:B------:R-:W-:Y:S01]  /*0aa0*/  IMAD R9, R26.reuse, 0x8, R9 ;  /* 0x000000081a097824 */ /* 0x040fe200078e0209 */
[C---:B------:R-:W-:Y:S01]  /*0ab0*/  LEA R8, R26.reuse, R8, 0x3 ;  /* 0x000000081a087211 */ /* 0x040fe200078e18ff */
[----:B------:R-:W-:-:S02]  /*0ac0*/  IMAD R28, R26, 0x8, R28 ;  /* 0x000000081a1c7824 */ /* 0x000fc400078e021c */
[----:B--2---:R-:W-:-:S05]  /*0ad0*/  FMUL R23, R23, R0 ;  /* 0x0000000017177220 */ /* 0x004fca0000400000 */
[----:B------:R1:W-:Y:S01]  /*0ae0*/  STG.E desc[UR10][R24.64], R23 ;  /* 0x0000001718007986 */ /* 0x0003e2000c10190a */
[----:B------:R-:W-:Y:S05]  /*0af0*/  BRA.U UP0, `(.L_x_9) ;  /* 0xfffffffd00347547 */ /* 0x000fea000b83ffff */
.L_x_5:
[----:B------:R-:W-:-:S13]  /*0b00*/  ISETP.NE.AND P0, PT, RZ, UR7, PT ;  /* 0x00000007ff007c0c */ /* 0x000fda000bf05270 */
[----:B------:R-:W-:Y:S05]  /*0b10*/  @!P0 EXIT ;  /* 0x000000000000894d */ /* 0x000fea0003800000 */
[----:B------:R-:W-:Y:S02]  /*0b20*/  UISETP.GE.U32.AND UP0, UPT, UR7, 0x4, UPT ;  /* 0x000000040700788c */ /* 0x000fe4000bf06070 */
[----:B------:R-:W-:-:S07]  /*0b30*/  ULOP3.LUT UR5, UR6, 0x3, URZ, 0xc0, !UPT ;  /* 0x0000000306057892 */ /* 0x000fce000f8ec0ff */
[----:B------:R-:W-:Y:S05]  /*0b40*/  BRA.U !UP0, `(.L_x_10) ;  /* 0x0000000108c47547 */ /* 0x000fea000b800000 */
[----:B------:R-:W0:Y:S01]  /*0b50*/  MUFU.EX2 R9, R3 ;  /* 0x0000000300097308 */ /* 0x000e220000000800 */
        /* <DEDUP_REMOVED lines=8> */
[----:B-1----:R-:W-:Y:S05]  /*0be0*/  CALL.REL.NOINC `($__internal_0_$__cuda_sm20_rcp_rn_f32_slowpath) ;  /* 0x0000001000c07944 */ /* 0x002fea0003c00000 */
[----:B------:R-:W-:Y:S05]  /*0bf0*/  BRA `(.L_x_13) ;  /* 0x0000000000107947 */ /* 0x000fea0003800000 */
.L_x_12:
[----:B------:R-:W0:Y:S02]  /*0c00*/  MUFU.RCP R0, R11 ;  /* 0x0000000b00007308 */ /* 0x000e240000001000 */
[----:B0-----:R-:W-:-:S04]  /*0c10*/  FFMA R6, R11, R0, -1 ;  /* 0xbf8000000b067423 */ /* 0x001fc80000000000 */
[----:B------:R-:W-:-:S04]  /*0c20*/  FADD.FTZ R9, -R6, -RZ ;  /* 0x800000ff06097221 */ /* 0x000fc80000010100 */
[----:B------:R-:W-:-:S07]  /*0c30*/  FFMA R0, R0, R9, R0 ;  /* 0x0000000900007223 */ /* 0x000fce0000000000 */
.L_x_13:
[----:B------:R-:W-:Y:S05]  /*0c40*/  BSYNC.RECONVERGENT B0 ;  /* 0x0000000000007941 */ /* 0x000fea0003800200 */
.L_x_11:
[----:B------:R-:W0:Y:S01]  /*0c50*/  LDCU.64 UR6, c[0x0][0x398] ;  /* 0x00007300ff0677ac */ /* 0x000e220008000a00 */
[----:B------:R-:W2:Y:S01]  /*0c60*/  LDC.64 R8, c[0x0][0x380] ;  /* 0x0000e000ff087b82 */ /* 0x000ea20000000a00 */
[----:B------:R-:W-:-:S07]  /*0c70*/  IADD3 R6, PT, PT, R5, UR4, RZ ;  /* 0x0000000405067c10 */ /* 0x000fce000fffe0ff */
[----:B------:R-:W3:Y:S01]  /*0c80*/  LDC.64 R10, c[0x0][0x388] ;  /* 0x0000e200ff0a7b82 */ /* 0x000ee20000000a00 */
[----:B0-----:R-:W-:-:S04]  /*0c90*/  IMAD R15, R6, UR6, R7 ;  /* 0x00000006060f7c24 */ /* 0x001fc8000f8e0207 */
[----:B------:R-:W-:-:S04]  /*0ca0*/  IMAD R17, R15, UR7, R4 ;  /* 0x000000070f117c24 */ /* 0x000fc8000f8e0204 */
[----:B--2---:R-:W-:-:S06]  /*0cb0*/  IMAD.WIDE R12, R17, 0x4, R8 ;  /* 0x00000004110c7825 */ /* 0x004fcc00078e0208 */
[----:B------:R-:W2:Y:S01]  /*0cc0*/  LDG.E R13, desc[UR10][R12.64] ;  /* 0x0000000a0c0d7981 */ /* 0x000ea2000c1e1900 */
[----:B-1----:R-:W-:Y:S02]  /*0cd0*/  VIADD R19, R15, UR6 ;  /* 0x000000060f137c36 */ /* 0x002fe40008000000 */
[----:B---3--:R-:W-:-:S04]  /*0ce0*/  IMAD.WIDE R14, R17, 0x4, R10 ;  /* 0x00000004110e7825 */ /* 0x008fc800078e020a */
[----:B------:R-:W-:-:S04]  /*0cf0*/  IMAD R23, R19, UR7, R4 ;  /* 0x0000000713177c24 */ /* 0x000fc8000f8e0204 */
[----:B------:R-:W-:-:S04]  /*0d00*/  IMAD.WIDE R16, R23, 0x4, R8 ;  /* 0x0000000417107825 */ /* 0x000fc800078e0208 */
[----:B--2---:R-:W-:-:S05]  /*0d10*/  FMUL R21, R13, R0 ;  /* 0x000000000d157220 */ /* 0x004fca0000400000 */
[----:B------:R0:W-:Y:S04]  /*0d20*/  STG.E desc[UR10][R14.64], R21 ;  /* 0x000000150e007986 */ /* 0x0001e8000c10190a */
[----:B------:R-:W2:Y:S01]  /*0d30*/  LDG.E R17, desc[UR10][R16.64] ;  /* 0x0000000a10117981 */ /* 0x000ea2000c1e1900 */
[----:B------:R-:W-:Y:S01]  /*0d40*/  IADD3 R25, PT, PT, R19, UR6, RZ ;  /* 0x0000000613197c10 */ /* 0x000fe2000fffe0ff */
[----:B------:R-:W-:-:S04]  /*0d50*/  IMAD.WIDE R12, R23, 0x4, R10 ;  /* 0x00000004170c7825 */ /* 0x000fc800078e020a */
[----:B------:R-:W-:-:S04]  /*0d60*/  IMAD R27, R25, UR7, R4 ;  /* 0x00000007191b7c24 */ /* 0x000fc8000f8e0204 */
[----:B------:R-:W-:-:S04]  /*0d70*/  IMAD.WIDE R18, R27, 0x4, R8 ;  /* 0x000000041b127825 */ /* 0x000fc800078e0208 */
[----:B--2---:R-:W-:-:S05]  /*0d80*/  FMUL R23, R17, R0 ;  /* 0x0000000011177220 */ /* 0x004fca0000400000 */
[----:B------:R2:W-:Y:S04]  /*0d90*/  STG.E desc[UR10][R12.64], R23 ;  /* 0x000000170c007986 */ /* 0x0005e8000c10190a */
[----:B------:R-:W3:Y:S01]  /*0da0*/  LDG.E R19, desc[UR10][R18.64] ;  /* 0x0000000a12137981 */ /* 0x000ee2000c1e1900 */
[----:B------:R-:W-:Y:S02]  /*0db0*/  VIADD R25, R25, UR6 ;  /* 0x0000000619197c36 */ /* 0x000fe40008000000 */
[----:B0-----:R-:W-:-:S04]  /*0dc0*/  IMAD.WIDE R14, R27, 0x4, R10 ;  /* 0x000000041b0e7825 */ /* 0x001fc800078e020a */
[----:B------:R-:W-:-:S04]  /*0dd0*/  IMAD R25, R25, UR7, R4 ;  /* 0x0000000719197c24 */ /* 0x000fc8000f8e0204 */
[----:B------:R-:W-:-:S04]  /*0de0*/  IMAD.WIDE R8, R25, 0x4, R8 ;  /* 0x0000000419087825 */ /* 0x000fc800078e0208 */
[----:B---3--:R-:W-:-:S05]  /*0df0*/  FMUL R17, R19, R0 ;  /* 0x0000000013117220 */ /* 0x008fca0000400000 */
[----:B------:R2:W-:Y:S04]  /*0e00*/  STG.E desc[UR10][R14.64], R17 ;  /* 0x000000110e007986 */ /* 0x0005e8000c10190a */
[----:B------:R-:W3:Y:S01]  /*0e10*/  LDG.E R9, desc[UR10][R8.64] ;  /* 0x0000000a08097981 */ /* 0x000ee2000c1e1900 */
[----:B------:R-:W-:Y:S01]  /*0e20*/  IMAD.WIDE R10, R25, 0x4, R10 ;  /* 0x00000004190a7825 */ /* 0x000fe200078e020a */
[----:B------:R-:W-:-:S03]  /*0e30*/  UIADD3 UR4, UPT, UPT, UR4, 0x4, URZ ;  /* 0x0000000404047890 */ /* 0x000fc6000fffe0ff */
[----:B---3--:R-:W-:-:S05]  /*0e40*/  FMUL R21, R9, R0 ;  /* 0x0000000009157220 */ /* 0x008fca0000400000 */
[----:B------:R2:W-:Y:S04]  /*0e50*/  STG.E desc[UR10][R10.64], R21 ;  /* 0x000000150a007986 */ /* 0x0005e8000c10190a */
.L_x_10:
[----:B------:R-:W-:-:S13]  /*0e60*/  ISETP.NE.AND P0, PT, RZ, UR5, PT ;  /* 0x00000005ff007c0c */ /* 0x000fda000bf05270 */
[----:B------:R-:W-:Y:S05]  /*0e70*/  @!P0 EXIT ;  /* 0x000000000000894d */ /* 0x000fea0003800000 */
[----:B------:R-:W-:-:S09]  /*0e80*/  UISETP.NE.AND UP0, UPT, UR5, 0x1, UPT ;  /* 0x000000010500788c */ /* 0x000fd2000bf05270 */
[----:B------:R-:W-:Y:S05]  /*0e90*/  BRA.U !UP0, `(.L_x_14) ;  /* 0x00000001088c7547 */ /* 0x000fea000b800000 */
[----:B------:R-:W2:Y:S01]  /*0ea0*/  MUFU.EX2 R9, R3 ;  /* 0x0000000300097308 */ /* 0x000ea20000000800 */
[----:B------:R-:W-:Y:S01]  /*0eb0*/  BSSY.RECONVERGENT B0, `(.L_x_15) ;  /* 0x000000e000007945 */ /* 0x000fe20003800200 */
[----:B--2---:R-:W-:-:S05]  /*0ec0*/  FFMA R11, R2, R9, 1 ;  /* 0x3f800000020b7423 */ /* 0x004fca0000000009 */
        /* <DEDUP_REMOVED lines=8> */
.L_x_16:
[----:B------:R-:W0:Y:S02]  /*0f50*/  MUFU.RCP R0, R11 ;  /* 0x0000000b00007308 */ /* 0x000e240000001000 */
[----:B0-----:R-:W-:-:S04]  /*0f60*/  FFMA R6, R11, R0, -1 ;  /* 0xbf8000000b067423 */ /* 0x001fc80000000000 */
[----:B------:R-:W-:-:S04]  /*0f70*/  FADD.FTZ R9, -R6, -RZ ;  /* 0x800000ff06097221 */ /* 0x000fc80000010100 */
[----:B------:R-:W-:-:S07]  /*0f80*/  FFMA R0, R0, R9, R0 ;  /* 0x0000000900007223 */ /* 0x000fce0000000000 */
.L_x_17:
[----:B------:R-:W-:Y:S05]  /*0f90*/  BSYNC.RECONVERGENT B0 ;  /* 0x0000000000007941 */ /* 0x000fea0003800200 */
.L_x_15:
        /* <DEDUP_REMOVED lines=8> */
[----:B------:R-:W-:-:S04]  /*1020*/  VIADD R15, R15, UR6 ;  /* 0x000000060f0f7c36 */ /* 0x000fc80008000000 */
[----:B-1----:R-:W-:Y:S02]  /*1030*/  IMAD R19, R15, UR7, R4 ;  /* 0x000000070f137c24 */ /* 0x002fe4000f8e0204 */
[----:B---3--:R-:W-:-:S04]  /*1040*/  IMAD.WIDE R14, R17, 0x4, R10 ;  /* 0x00000004110e7825 */ /* 0x008fc800078e020a */
[----:B------:R-:W-:-:S04]  /*1050*/  IMAD.WIDE R8, R19, 0x4, R8 ;  /* 0x0000000413087825 */ /* 0x000fc800078e0208 */
[----:B--2---:R-:W-:-:S05]  /*1060*/  FMUL R17, R13, R0 ;  /* 0x000000000d117220 */ /* 0x004fca0000400000 */
[----:B------:R0:W-:Y:S04]  /*1070*/  STG.E desc[UR10][R14.64], R17 ;  /* 0x000000110e007986 */ /* 0x0001e8000c10190a */
[----:B------:R-:W2:Y:S01]  /*1080*/  LDG.E R9, desc[UR10][R8.64] ;  /* 0x0000000a08097981 */ /* 0x000ea2000c1e1900 */
[----:B------:R-:W-:Y:S01]  /*1090*/  IMAD.WIDE R10, R19, 0x4, R10 ;  /* 0x00000004130a7825 */ /* 0x000fe200078e020a */
[----:B------:R-:W-:-:S03]  /*10a0*/  UIADD3 UR4, UPT, UPT, UR4, 0x2, URZ ;  /* 0x0000000204047890 */ /* 0x000fc6000fffe0ff */
[----:B--2---:R-:W-:-:S05]  /*10b0*/  FMUL R19, R9, R0 ;  /* 0x0000000009137220 */ /* 0x004fca0000400000 */
[----:B------:R0:W-:Y:S04]  /*10c0*/  STG.E desc[UR10][R10.64], R19 ;  /* 0x000000130a007986 */ /* 0x0001e8000c10190a */
.L_x_14:
[----:B------:R-:W3:Y:S02]  /*10d0*/  LDC R0, c[0x0][0x394] ;  /* 0x0000e500ff007b82 */ /* 0x000ee40000000800 */
[----:B---3--:R-:W-:-:S04]  /*10e0*/  LOP3.LUT R0, R0, 0x1, RZ, 0xc0, !PT ;  /* 0x0000000100007812 */ /* 0x008fc800078ec0ff */
[----:B------:R-:W-:-:S13]  /*10f0*/  ISETP.NE.U32.AND P0, PT, R0, 0x1, PT ;  /* 0x000000010000780c */ /* 0x000fda0003f05070 */
[----:B------:R-:W-:Y:S05]  /*1100*/  @P0 EXIT ;  /* 0x000000000000094d */ /* 0x000fea0003800000 */
[----:B------:R-:W3:Y:S01]  /*1110*/  MUFU.EX2 R3, R3 ;  /* 0x0000000300037308 */ /* 0x000ee20000000800 */
[----:B------:R-:W-:Y:S01]  /*1120*/  BSSY.RECONVERGENT B0, `(.L_x_18) ;  /* 0x000000e000007945 */ /* 0x000fe20003800200 */
[----:B---3--:R-:W-:-:S05]  /*1130*/  FFMA R9, R2, R3, 1 ;  /* 0x3f80000002097423 */ /* 0x008fca0000000003 */
[----:B------:R-:W-:-:S04]  /*1140*/  IADD3 R0, PT, PT, R9, 0x1800000, RZ ;  /* 0x0180000009007810 */ /* 0x000fc80007ffe0ff */
[----:B------:R-:W-:-:S04]  /*1150*/  LOP3.LUT R0, R0, 0x7f800000, RZ, 0xc0, !PT ;  /* 0x7f80000000007812 */ /* 0x000fc800078ec0ff */
[----:B------:R-:W-:-:S13]  /*1160*/  ISETP.GT.U32.AND P0, PT, R0, 0x1ffffff, PT ;  /* 0x01ffffff0000780c */ /* 0x000fda0003f04070 */
[----:B------:R-:W-:Y:S05]  /*1170*/  @P0 BRA `(.L_x_19) ;  /* 0x0000000000100947 */ /* 0x000fea0003800000 */
[----:B------:R-:W-:Y:S01]  /*1180*/  IMAD.MOV.U32 R0, RZ, RZ, R9 ;  /* 0x000000ffff007224 */ /* 0x000fe200078e0009 */
[----:B0-2---:R-:W-:-:S07]  /*1190*/  MOV R17, 0x11b0 ;  /* 0x000011b000117802 */ /* 0x005fce0000000f00 */
[----:B-1----:R-:W-:Y:S05]  /*11a0*/  CALL.REL.NOINC `($__internal_0_$__cuda_sm20_rcp_rn_f32_slowpath) ;  /* 0x0000000c00507944 */ /* 0x002fea0003c00000 */
[----:B------:R-:W-:Y:S05]  /*11b0*/  BRA `(.L_x_20) ;  /* 0x0000000000107947 */ /* 0x000fea0003800000 */
.L_x_19:
[----:B------:R-:W3:Y:S02]  /*11c0*/  MUFU.RCP R0, R9 ;  /* 0x0000000900007308 */ /* 0x000ee40000001000 */
[----:B---3--:R-:W-:-:S04]  /*11d0*/  FFMA R2, R9, R0, -1 ;  /* 0xbf80000009027423 */ /* 0x008fc80000000000 */
[----:B------:R-:W-:-:S04]  /*11e0*/  FADD.FTZ R3, -R2, -RZ ;  /* 0x800000ff02037221 */ /* 0x000fc80000010100 */
[----:B------:R-:W-:-:S07]  /*11f0*/  FFMA R0, R0, R3, R0 ;  /* 0x0000000300007223 */ /* 0x000fce0000000000 */
.L_x_20:
[----:B------:R-:W-:Y:S05]  /*1200*/  BSYNC.RECONVERGENT B0 ;  /* 0x0000000000007941 */ /* 0x000fea0003800200 */
.L_x_18:
[----:B------:R-:W3:Y:S01]  /*1210*/  LDCU.64 UR6, c[0x0][0x398] ;  /* 0x00007300ff0677ac */ /* 0x000ee20008000a00 */
[----:B------:R-:W4:Y:S01]  /*1220*/  LDC.64 R2, c[0x0][0x380] ;  /* 0x0000e000ff027b82 */ /* 0x000f220000000a00 */
[----:B------:R-:W-:-:S05]  /*1230*/  IADD3 R6, PT, PT, R5, UR4, RZ ;  /* 0x0000000405067c10 */ /* 0x000fca000fffe0ff */
[----:B---3--:R-:W-:-:S04]  /*1240*/  IMAD R7, R6, UR6, R7 ;  /* 0x0000000606077c24 */ /* 0x008fc8000f8e0207 */
[----:B------:R-:W-:Y:S02]  /*1250*/  IMAD R7, R7, UR7, R4 ;  /* 0x0000000707077c24 */ /* 0x000fe4000f8e0204 */
[----:B------:R-:W3:Y:S02]  /*1260*/  LDC.64 R4, c[0x0][0x388] ;  /* 0x0000e200ff047b82 */ /* 0x000ee40000000a00 */
[----:B----4-:R-:W-:-:S06]  /*1270*/  IMAD.WIDE R2, R7, 0x4, R2 ;  /* 0x0000000407027825 */ /* 0x010fcc00078e0202 */
[----:B------:R-:W4:Y:S01]  /*1280*/  LDG.E R3, desc[UR10][R2.64] ;  /* 0x0000000a02037981 */ /* 0x000f22000c1e1900 */
[----:B---3--:R-:W-:-:S04]  /*1290*/  IMAD.WIDE R4, R7, 0x4, R4 ;  /* 0x0000000407047825 */ /* 0x008fc800078e0204 */
[----:B----4-:R-:W-:-:S05]  /*12a0*/  FMUL R7, R3, R0 ;  /* 0x0000000003077220 */ /* 0x010fca0000400000 */
[----:B------:R-:W-:Y:S01]  /*12b0*/  STG.E desc[UR10][R4.64], R7 ;  /* 0x0000000704007986 */ /* 0x000fe2000c10190a */
[----:B------:R-:W-:Y:S05]  /*12c0*/  EXIT ;  /* 0x000000000000794d */ /* 0x000fea0003800000 */
.L_x_4:
[--C-:B------:R-:W-:Y:S01]  /*12d0*/  IMAD.IADD R6, R2, 0x1, R2.reuse ;  /* 0x0000000102067824 */ /* 0x100fe200078e0202 */
[----:B------:R-:W-:Y:S01]  /*12e0*/  IADD3 R10, PT, PT, R13, UR4, -R2 ;  /* 0x000000040d0a7c10 */ /* 0x000fe2000fffe802 */
[----:B------:R-:W-:-:S03]  /*12f0*/  UMOV UR4, URZ ;  /* 0x000000ff00047c82 */ /* 0x000fc60008000000 */
[----:B------:R-:W-:-:S04]  /*1300*/  IADD3 R8, PT, PT, R6, 0x1, RZ ;  /* 0x0000000106087810 */ /* 0x000fc80007ffe0ff */
[C---:B------:R-:W-:Y:S02]  /*1310*/  LOP3.LUT R0, R8.reuse, 0xfffffff8, RZ, 0xc0, !PT ;  /* 0xfffffff808007812 */ /* 0x040fe400078ec0ff */
[C---:B------:R-:W-:Y:S02]  /*1320*/  LOP3.LUT R11, R8.reuse, 0x7, RZ, 0xc0, !PT ;  /* 0x00000007080b7812 */ /* 0x040fe400078ec0ff */
[----:B------:R-:W-:Y:S01]  /*1330*/  LOP3.LUT R12, R8, 0x3, RZ, 0xc0, !PT ;  /* 0x00000003080c7812 */ /* 0x000fe200078ec0ff */
[----:B------:R-:W-:-:S07]  /*1340*/  IMAD.MOV R13, RZ, RZ, -R0 ;  /* 0x000000ffff0d7224 */ /* 0x000fce00078e0a00 */
.L_x_31:
[----:B0-----:R-:W-:Y:S01]  /*1350*/  IADD3 R16, PT, PT, R5, UR4, RZ ;  /* 0x0000000405107c10 */ /* 0x001fe2000fffe0ff */
[----:B------:R-:W-:Y:S01]  /*1360*/  IMAD.MOV.U32 R0, RZ, RZ, RZ ;  /* 0x000000ffff007224 */ /* 0x000fe200078e00ff */
[----:B------:R-:W-:-:S07]  /*1370*/  MOV R18, R3 ;  /* 0x0000000300127202 */ /* 0x000fce0000000f00 */
.L_x_27:
[----:B------:R-:W0:Y:S01]  /*1380*/  LDCU UR5, c[0x0][0x398] ;  /* 0x00007300ff0577ac */ /* 0x000e220008000800 */
[----:B------:R-:W-:Y:S01]  /*1390*/  ISETP.GE.U32.AND P1, PT, R6, 0x7, PT ;  /* 0x000000070600780c */ /* 0x000fe20003f26070 */
[----:B------:R-:W-:Y:S01]  /*13a0*/  IMAD.IADD R17, R7, 0x1, R18 ;  /* 0x0000000107117824 */ /* 0x000fe200078e0212 */
[C---:B------:R-:W-:Y:S01]  /*13b0*/  ISETP.NE.AND P6, PT, R18.reuse, R2, PT ;  /* 0x000000021200720c */ /* 0x040fe20003fc5270 */
[----:B------:R-:W-:Y:S01]  /*13c0*/  VIADD R18, R18, 0x1 ;  /* 0x0000000112127836 */ /* 0x000fe20000000000 */
[----:B------:R-:W-:Y:S02]  /*13d0*/  MOV R19, R3 ;  /* 0x0000000300137202 */ /* 0x000fe40000000f00 */
[----:B0-----:R-:W-:-:S04]  /*13e0*/  ISETP.GE.AND P0, PT, R17, UR5, PT ;  /* 0x0000000511007c0c */ /* 0x001fc8000bf06270 */
[----:B------:R-:W-:Y:S01]  /*13f0*/  ISETP.GT.AND P0, PT, R17, -0x1, !P0 ;  /* 0xffffffff1100780c */ /* 0x000fe20004704270 */
[----:B------:R-:W-:Y:S02]  /*1400*/  IMAD R17, R16, UR5, R17 ;  /* 0x0000000510117c24 */ /* 0x000fe4000f8e0211 */
[----:B------:R-:W-:Y:S10]  /*1410*/  @!P1 BRA `(.L_x_21) ;  /* 0x0000000000f89947 */ /* 0x000ff40003800000 */
[----:B------:R-:W0:Y:S01]  /*1420*/  LDCU UR5, c[0x0][0x39c] ;  /* 0x00007380ff0577ac */ /* 0x000e220008000800 */
[----:B------:R-:W-:Y:S01]  /*1430*/  IADD3 R22, PT, PT, -R2, 0x3, RZ ;  /* 0x0000000302167810 */ /* 0x000fe20007ffe1ff */
[--C-:B------:R-:W-:Y:S01]  /*1440*/  IMAD.MOV.U32 R20, RZ, RZ, R10.reuse ;  /* 0x000000ffff147224 */ /* 0x100fe200078e000a */
[----:B------:R-:W-:Y:S01]  /*1450*/  MOV R19, R13 ;  /* 0x0000000d00137202 */ /* 0x000fe20000000f00 */
[----:B------:R-:W1:Y:S01]  /*1460*/  LDCU UR6, c[0x0][0x39c] ;  /* 0x00007380ff0677ac */ /* 0x000e620008000800 */
[----:B0-----:R-:W-:-:S07]  /*1470*/  IMAD R21, R17, UR5, R10 ;  /* 0x0000000511157c24 */ /* 0x001fce000f8e020a */
.L_x_22:
[----:B------:R-:W0:Y:S01]  /*1480*/  LDC.64 R14, c[0x0][0x380] ;  /* 0x0000e000ff0e7b82 */ /* 0x000e220000000a00 */
[C---:B-1----:R-:W-:Y:S02]  /*1490*/  ISETP.GE.AND P3, PT, R20.reuse, UR6, PT ;  /* 0x0000000614007c0c */ /* 0x042fe4000bf66270 */
[C---:B------:R-:W-:Y:S02]  /*14a0*/  IADD3 R23, PT, PT, R20.reuse, 0x1, RZ ;  /* 0x0000000114177810 */ /* 0x040fe40007ffe0ff */
[C---:B------:R-:W-:Y:S02]  /*14b0*/  ISETP.GT.AND P3, PT, R20.reuse, -0x1, !P3 ;  /* 0xffffffff1400780c */ /* 0x040fe40005f64270 */
[C---:B------:R-:W-:Y:S02]  /*14c0*/  ISETP.GE.AND P1, PT, R23.reuse, UR6, PT ;  /* 0x0000000617007c0c */ /* 0x040fe4000bf26270 */
[----:B------:R-:W-:Y:S02]  /*14d0*/  PLOP3.LUT P3, PT, P0, P3, PT, 0x80, 0x8 ;  /* 0x000000000008781c */ /* 0x000fe40000767070 */
[----:B------:R-:W-:Y:S01]  /*14e0*/  ISETP.GT.AND P1, PT, R23, -0x1, !P1 ;  /* 0xffffffff1700780c */ /* 0x000fe20004f24270 */
[----:B------:R-:W-:-:S03]  /*14f0*/  VIADD R23, R20, 0x2 ;  /* 0x0000000214177836 */ /* 0x000fc60000000000 */
[----:B------:R-:W-:Y:S02]  /*1500*/  PLOP3.LUT P1, PT, P0, P1, PT, 0x80, 0x8 ;  /* 0x000000000008781c */ /* 0x000fe40000723070 */
[----:B------:R-:W-:Y:S01]  /*1510*/  ISETP.GE.AND P4, PT, R23, UR6, PT ;  /* 0x0000000617007c0c */ /* 0x000fe2000bf86270 */
[----:B0-----:R-:W-:-:S03]  /*1520*/  IMAD.WIDE R14, R21, 0x4, R14 ;  /* 0x00000004150e7825 */ /* 0x001fc600078e020e */
[----:B------:R-:W-:Y:S02]  /*1530*/  ISETP.GT.AND P4, PT, R23, -0x1, !P4 ;  /* 0xffffffff1700780c */ /* 0x000fe40006784270 */
[----:B------:R-:W2:Y:S02]  /*1540*/  @P3 LDG.E R27, desc[UR10][R14.64] ;  /* 0x0000000a0e1b3981 */ /* 0x000ea4000c1e1900 */
[----:B------:R-:W-:Y:S02]  /*1550*/  PLOP3.LUT P4, PT, P0, P4, PT, 0x80, 0x8 ;  /* 0x000000000008781c */ /* 0x000fe40000789070 */
[----:B------:R-:W-:Y:S01]  /*1560*/  IADD3 R23, PT, PT, R20, 0x3, RZ ;  /* 0x0000000314177810 */ /* 0x000fe20007ffe0ff */
[----:B------:R-:W3:Y:S03]  /*1570*/  @P1 LDG.E R29, desc[UR10][R14.64+0x4] ;  /* 0x0000040a0e1d1981 */ /* 0x000ee6000c1e1900 */
[----:B------:R-:W-:-:S04]  /*1580*/  ISETP.GE.AND P2, PT, R23, UR6, PT ;  /* 0x0000000617007c0c */ /* 0x000fc8000bf46270 */
[----:B------:R-:W-:-:S03]  /*1590*/  ISETP.GT.AND P2, PT, R23, -0x1, !P2 ;  /* 0xffffffff1700780c */ /* 0x000fc60005744270 */
[----:B------:R-:W4:Y:S01]  /*15a0*/  @P4 LDG.E R25, desc[UR10][R14.64+0x8] ;  /* 0x0000080a0e194981 */ /* 0x000f22000c1e1900 */
[----:B------:R-:W-:-:S13]  /*15b0*/  PLOP3.LUT P2, PT, P0, P2, PT, 0x80, 0x8 ;  /* 0x000000000008781c */ /* 0x000fda0000745070 */
[----:B------:R-:W5:Y:S01]  /*15c0*/  @P2 LDG.E R23, desc[UR10][R14.64+0xc] ;  /* 0x00000c0a0e172981 */ /* 0x000f62000c1e1900 */
[C---:B------:R-:W-:Y:S02]  /*15d0*/  VIADD R24, R20.reuse, 0x4 ;  /* 0x0000000414187836 */ /* 0x040fe40000000000 */
[----:B------:R-:W-:Y:S02]  /*15e0*/  VIADD R26, R20, 0x6 ;  /* 0x00000006141a7836 */ /* 0x000fe40000000000 */
[----:B--2---:R-:W-:Y:S01]  /*15f0*/  @P3 FADD R0, R0, R27 ;  /* 0x0000001b00003221 */ /* 0x004fe20000000000 */
[----:B------:R-:W-:-:S03]  /*1600*/  ISETP.GE.AND P3, PT, R24, UR6, PT ;  /* 0x0000000618007c0c */ /* 0x000fc6000bf66270 */
[----:B---3--:R-:W-:Y:S01]  /*1610*/  @P1 FADD R0, R0, R29 ;  /* 0x0000001d00001221 */ /* 0x008fe20000000000 */
[----:B------:R-:W-:Y:S02]  /*1620*/  ISETP.GT.AND P3, PT, R24, -0x1, !P3 ;  /* 0xffffffff1800780c */ /* 0x000fe40005f64270 */
[----:B------:R-:W-:Y:S02]  /*1630*/  IADD3 R24, PT, PT, R20, 0x5, RZ ;  /* 0x0000000514187810 */ /* 0x000fe40007ffe0ff */
[----:B------:R-:W-:Y:S02]  /*1640*/  ISETP.GE.AND P1, PT, R26, UR6, PT ;  /* 0x000000061a007c0c */ /* 0x000fe4000bf26270 */
[----:B------:R-:W-:Y:S02]  /*1650*/  ISETP.GE.AND P5, PT, R24, UR6, PT ;  /* 0x0000000618007c0c */ /* 0x000fe4000bfa6270 */
[----:B------:R-:W-:Y:S01]  /*1660*/  PLOP3.LUT P3, PT, P0, P3, PT, 0x80, 0x8 ;  /* 0x000000000008781c */ /* 0x000fe20000767070 */
[----:B----4-:R-:W-:Y:S01]  /*1670*/  @P4 FADD R0, R0, R25 ;  /* 0x0000001900004221 */ /* 0x010fe20000000000 */
[----:B------:R-:W-:-:S02]  /*1680*/  ISETP.GT.AND P5, PT, R24, -0x1, !P5 ;  /* 0xffffffff1800780c */ /* 0x000fc40006fa4270 */
[----:B------:R-:W-:Y:S02]  /*1690*/  IADD3 R24, PT, PT, R20, 0x7, RZ ;  /* 0x0000000714187810 */ /* 0x000fe40007ffe0ff */
[----:B------:R-:W-:Y:S02]  /*16a0*/  ISETP.GT.AND P1, PT, R26, -0x1, !P1 ;  /* 0xffffffff1a00780c */ /* 0x000fe40004f24270 */
[C---:B------:R-:W-:Y:S02]  /*16b0*/  ISETP.GE.AND P4, PT, R24.reuse, UR6, PT ;  /* 0x0000000618007c0c */ /* 0x040fe4000bf86270 */
[----:B------:R-:W-:Y:S02]  /*16c0*/  PLOP3.LUT P5, PT, P0, P5, PT, 0x80, 0x8 ;  /* 0x000000000008781c */ /* 0x000fe400007ab070 */
[----:B------:R-:W-:Y:S01]  /*16d0*/  ISETP.GT.AND P4, PT, R24, -0x1, !P4 ;  /* 0xffffffff1800780c */ /* 0x000fe20006784270 */
[----:B------:R-:W2:Y:S01]  /*16e0*/  @P3 LDG.E R25, desc[UR10][R14.64+0x10] ;  /* 0x0000100a0e193981 */ /* 0x000ea2000c1e1900 */
[----:B------:R-:W-:-:S02]  /*16f0*/  PLOP3.LUT P1, PT, P0, P1, PT, 0x80, 0x8 ;  /* 0x000000000008781c */ /* 0x000fc40000723070 */
[----:B------:R-:W-:Y:S01]  /*1700*/  PLOP3.LUT P4, PT, P0, P4, PT, 0x80, 0x8 ;  /* 0x000000000008781c */ /* 0x000fe20000789070 */
[----:B-----5:R-:W-:-:S06]  /*1710*/  @P2 FADD R0, R0, R23 ;  /* 0x0000001700002221 */ /* 0x020fcc0000000000 */
[----:B------:R-:W3:Y:S04]  /*1720*/  @P5 LDG.E R27, desc[UR10][R14.64+0x14] ;  /* 0x0000140a0e1b5981 */ /* 0x000ee8000c1e1900 */
[----:B------:R-:W4:Y:S04]  /*1730*/  @P1 LDG.E R23, desc[UR10][R14.64+0x18] ;  /* 0x0000180a0e171981 */ /* 0x000f28000c1e1900 */
[----:B------:R-:W5:Y:S01]  /*1740*/  @P4 LDG.E R29, desc[UR10][R14.64+0x1c] ;  /* 0x00001c0a0e1d4981 */ /* 0x000f62000c1e1900 */
[----:B------:R-:W-:-:S05]  /*1750*/  VIADD R19, R19, 0x8 ;  /* 0x0000000813137836 */ /* 0x000fca0000000000 */
[----:B------:R-:W-:Y:S01]  /*1760*/  ISETP.NE.AND P2, PT, R19, RZ, PT ;  /* 0x000000ff1300720c */ /* 0x000fe20003f45270 */
[----:B------:R-:W-:Y:S01]  /*1770*/  VIADD R20, R20, 0x8 ;  /* 0x0000000814147836 */ /* 0x000fe20000000000 */
[----:B------:R-:W-:Y:S02]  /*1780*/  IADD3 R22, PT, PT, R22, 0x8, RZ ;  /* 0x0000000816167810 */ /* 0x000fe40007ffe0ff */
[----:B------:R-:W-:Y:S01]  /*1790*/  IADD3 R21, PT, PT, R21, 0x8, RZ ;  /* 0x0000000815157810 */ /* 0x000fe20007ffe0ff */
[----:B--2---:R-:W-:-:S04]  /*17a0*/  @P3 FADD R0, R0, R25 ;  /* 0x0000001900003221 */ /* 0x004fc80000000000 */
[----:B---3--:R-:W-:-:S04]  /*17b0*/  @P5 FADD R0, R0, R27 ;  /* 0x0000001b00005221 */ /* 0x008fc80000000000 */
[----:B----4-:R-:W-:-:S04]  /*17c0*/  @P1 FADD R0, R0, R23 ;  /* 0x0000001700001221 */ /* 0x010fc80000000000 */
[----:B-----5:R-:W-:Y:S01]  /*17d0*/  @P4 FADD R0, R0, R29 ;  /* 0x0000001d00004221 */ /* 0x020fe20000000000 */
[----:B------:R-:W-:Y:S06]  /*17e0*/  @P2 BRA `(.L_x_22) ;  /* 0xfffffffc00242947 */ /* 0x000fec000383ffff */
[----:B------:R-:W-:-:S07]  /*17f0*/  VIADD R19, R22, 0xfffffffd ;  /* 0xfffffffd16137836 */ /* 0x000fce0000000000 */
.L_x_21:
[----:B------:R-:W-:-:S13]  /*1800*/  ISETP.NE.AND P1, PT, R11, RZ, PT ;  /* 0x000000ff0b00720c */ /* 0x000fda0003f25270 */
[----:B------:R-:W-:Y:S05]  /*1810*/  @!P1 BRA `(.L_x_23) ;  /* 0x0000000400109947 */ /* 0x000fea0003800000 */
[----:B------:R-:W-:Y:S02]  /*1820*/  IADD3 R14, PT, PT, R11, -0x1, RZ ;  /* 0xffffffff0b0e7810 */ /* 0x000fe40007ffe0ff */
[----:B------:R-:W-:Y:S02]  /*1830*/  ISETP.NE.AND P5, PT, R12, RZ, PT ;  /* 0x000000ff0c00720c */ /* 0x000fe40003fa5270 */
[----:B------:R-:W-:-:S13]  /*1840*/  ISETP.GE.U32.AND P1, PT, R14, 0x3, PT ;  /* 0x000000030e00780c */ /* 0x000fda0003f26070 */
[----:B------:R-:W-:Y:S05]  /*1850*/  @!P1 BRA `(.L_x_24) ;  /* 0x0000000000749947 */ /* 0x000fea0003800000 */
[----:B------:R-:W0:Y:S01]  /*1860*/  LDCU UR5, c[0x0][0x39c] ;  /* 0x00007380ff0577ac */ /* 0x000e220008000800 */
[----:B------:R-:W1:Y:S01]  /*1870*/  LDC.64 R14, c[0x0][0x380] ;  /* 0x0000e000ff0e7b82 */ /* 0x000e620000000a00 */
[----:B------:R-:W-:-:S04]  /*1880*/  IMAD.IADD R20, R4, 0x1, R19 ;  /* 0x0000000104147824 */ /* 0x000fc800078e0213 */
[C---:B------:R-:W-:Y:S01]  /*1890*/  VIADD R22, R20.reuse, 0x2 ;  /* 0x0000000214167836 */ /* 0x040fe20000000000 */
[C---:B------:R-:W-:Y:S02]  /*18a0*/  IADD3 R21, PT, PT, R20.reuse, 0x1, RZ ;  /* 0x0000000114157810 */ /* 0x040fe40007ffe0ff */
[C---:B------:R-:W-:Y:S02]  /*18b0*/  IADD3 R23, PT, PT, R20.reuse, 0x3, RZ ;  /* 0x0000000314177810 */ /* 0x040fe40007ffe0ff */
[C---:B0-----:R-:W-:Y:S02]  /*18c0*/  ISETP.GE.AND P1, PT, R20.reuse, UR5, PT ;  /* 0x0000000514007c0c */ /* 0x041fe4000bf26270 */
[----:B------:R-:W-:Y:S02]  /*18d0*/  ISETP.GE.AND P2, PT, R21, UR5, PT ;  /* 0x0000000515007c0c */ /* 0x000fe4000bf46270 */
[----:B------:R-:W-:Y:S02]  /*18e0*/  ISETP.GT.AND P1, PT, R20, -0x1, !P1 ;  /* 0xffffffff1400780c */ /* 0x000fe40004f24270 */
[----:B------:R-:W-:-:S02]  /*18f0*/  ISETP.GE.AND P3, PT, R22, UR5, PT ;  /* 0x0000000516007c0c */ /* 0x000fc4000bf66270 */
[----:B------:R-:W-:Y:S01]  /*1900*/  ISETP.GT.AND P2, PT, R21, -0x1, !P2 ;  /* 0xffffffff1500780c */ /* 0x000fe20005744270 */
[----:B------:R-:W-:Y:S01]  /*1910*/  IMAD R21, R17, UR5, R20 ;  /* 0x0000000511157c24 */ /* 0x000fe2000f8e0214 */
[----:B------:R-:W-:Y:S02]  /*1920*/  PLOP3.LUT P1, PT, P0, P1, PT, 0x80, 0x8 ;  /* 0x000000000008781c */ /* 0x000fe40000723070 */
[----:B------:R-:W-:Y:S01]  /*1930*/  ISETP.GT.AND P3, PT, R22, -0x1, !P3 ;  /* 0xffffffff1600780c */ /* 0x000fe20005f64270 */
[----:B-1----:R-:W-:Y:S01]  /*1940*/  IMAD.WIDE R14, R21, 0x4, R14 ;  /* 0x00000004150e7825 */ /* 0x002fe200078e020e */
[C---:B------:R-:W-:Y:S02]  /*1950*/  ISETP.GE.AND P4, PT, R23.reuse, UR5, PT ;  /* 0x0000000517007c0c */ /* 0x040fe4000bf86270 */
[----:B------:R-:W-:Y:S02]  /*1960*/  PLOP3.LUT P2, PT, P0, P2, PT, 0x80, 0x8 ;  /* 0x000000000008781c */ /* 0x000fe40000745070 */
[----:B------:R-:W-:-:S02]  /*1970*/  ISETP.GT.AND P4, PT, R23, -0x1, !P4 ;  /* 0xffffffff1700780c */ /* 0x000fc40006784270 */
[----:B------:R-:W-:Y:S02]  /*1980*/  PLOP3.LUT P3, PT, P0, P3, PT, 0x80, 0x8 ;  /* 0x000000000008781c */ /* 0x000fe40000767070 */
[----:B------:R-:W-:Y:S01]  /*1990*/  PLOP3.LUT P4, PT, P0, P4, PT, 0x80, 0x8 ;  /* 0x000000000008781c */ /* 0x000fe20000789070 */
[----:B------:R-:W2:Y:S06]  /*19a0*/  @P1 LDG.E R21, desc[UR10][R14.64] ;  /* 0x0000000a0e151981 */ /* 0x000eac000c1e1900 */
[----:B------:R-:W3:Y:S04]  /*19b0*/  @P2 LDG.E R23, desc[UR10][R14.64+0x4] ;  /* 0x0000040a0e172981 */ /* 0x000ee8000c1e1900 */
[----:B------:R-:W4:Y:S04]  /*19c0*/  @P3 LDG.E R25, desc[UR10][R14.64+0x8] ;  /* 0x0000080a0e193981 */ /* 0x000f28000c1e1900 */
[----:B------:R-:W5:Y:S01]  /*19d0*/  @P4 LDG.E R27, desc[UR10][R14.64+0xc] ;  /* 0x00000c0a0e1b4981 */ /* 0x000f62000c1e1900 */
[----:B------:R-:W-:-:S02]  /*19e0*/  VIADD R19, R19, 0x4 ;  /* 0x0000000413137836 */ /* 0x000fc40000000000 */
[----:B--2---:R-:W-:-:S04]  /*19f0*/  @P1 FADD R0, R0, R21 ;  /* 0x0000001500001221 */ /* 0x004fc80000000000 */
[----:B---3--:R-:W-:-:S04]  /*1a00*/  @P2 FADD R0, R0, R23 ;  /* 0x0000001700002221 */ /* 0x008fc80000000000 */
[----:B----4-:R-:W-:-:S04]  /*1a10*/  @P3 FADD R0, R0, R25 ;  /* 0x0000001900003221 */ /* 0x010fc80000000000 */
[----:B-----5:R-:W-:-:S07]  /*1a20*/  @P4 FADD R0, R0, R27 ;  /* 0x0000001b00004221 */ /* 0x020fce0000000000 */
.L_x_24:
[----:B------:R-:W-:Y:S05]  /*1a30*/  @!P5 BRA `(.L_x_23) ;  /* 0x000000000088d947 */ /* 0x000fea0003800000 */
[----:B------:R-:W-:Y:S02]  /*1a40*/  ISETP.NE.AND P1, PT, R12, 0x1, PT ;  /* 0x000000010c00780c */ /* 0x000fe40003f25270 */
[----:B------:R-:W-:-:S11]  /*1a50*/  LOP3.LUT P3, RZ, R8, 0x1, RZ, 0xc0, !PT ;  /* 0x0000000108ff7812 */ /* 0x000fd6000786c0ff */
[----:B------:R-:W-:Y:S05]  /*1a60*/  @!P1 BRA `(.L_x_25) ;  /* 0x0000000000449947 */ /* 0x000fea0003800000 */
[----:B------:R-:W0:Y:S01]  /*1a70*/  LDCU UR5, c[0x0][0x39c] ;  /* 0x00007380ff0577ac */ /* 0x000e220008000800 */
[----:B------:R-:W1:Y:S01]  /*1a80*/  LDC.64 R14, c[0x0][0x380] ;  /* 0x0000e000ff0e7b82 */ /* 0x000e620000000a00 */
[----:B------:R-:W-:-:S05]  /*1a90*/  IADD3 R20, PT, PT, R4, R19, RZ ;  /* 0x0000001304147210 */ /* 0x000fca0007ffe0ff */
[C---:B------:R-:W-:Y:S01]  /*1aa0*/  VIADD R21, R20.reuse, 0x1 ;  /* 0x0000000114157836 */ /* 0x040fe20000000000 */
[----:B0-----:R-:W-:-:S04]  /*1ab0*/  ISETP.GE.AND P1, PT, R20, UR5, PT ;  /* 0x0000000514007c0c */ /* 0x001fc8000bf26270 */
[C---:B------:R-:W-:Y:S02]  /*1ac0*/  ISETP.GE.AND P2, PT, R21.reuse, UR5, PT ;  /* 0x0000000515007c0c */ /* 0x040fe4000bf46270 */
[----:B------:R-:W-:Y:S02]  /*1ad0*/  ISETP.GT.AND P1, PT, R20, -0x1, !P1 ;  /* 0xffffffff1400780c */ /* 0x000fe40004f24270 */
[----:B------:R-:W-:Y:S01]  /*1ae0*/  ISETP.GT.AND P2, PT, R21, -0x1, !P2 ;  /* 0xffffffff1500780c */ /* 0x000fe20005744270 */
[----:B------:R-:W-:Y:S01]  /*1af0*/  IMAD R21, R17, UR5, R20 ;  /* 0x0000000511157c24 */ /* 0x000fe2000f8e0214 */
[----:B------:R-:W-:Y:S02]  /*1b00*/  PLOP3.LUT P1, PT, P0, P1, PT, 0x80, 0x8 ;  /* 0x000000000008781c */ /* 0x000fe40000723070 */
[----:B------:R-:W-:Y:S01]  /*1b10*/  PLOP3.LUT P2, PT, P0, P2, PT, 0x80, 0x8 ;  /* 0x000000000008781c */ /* 0x000fe20000745070 */
[----:B-1----:R-:W-:-:S10]  /*1b20*/  IMAD.WIDE R14, R21, 0x4, R14 ;  /* 0x00000004150e7825 */ /* 0x002fd400078e020e */
[----:B------:R-:W2:Y:S04]  /*1b30*/  @P1 LDG.E R21, desc[UR10][R14.64] ;  /* 0x0000000a0e151981 */ /* 0x000ea8000c1e1900 */
[----:B------:R-:W3:Y:S01]  /*1b40*/  @P2 LDG.E R23, desc[UR10][R14.64+0x4] ;  /* 0x0000040a0e172981 */ /* 0x000ee2000c1e1900 */
[----:B------:R-:W-:Y:S01]  /*1b50*/  IADD3 R19, PT, PT, R19, 0x2, RZ ;  /* 0x0000000213137810 */ /* 0x000fe20007ffe0ff */
[----:B--2---:R-:W-:-:S04]  /*1b60*/  @P1 FADD R0, R0, R21 ;  /* 0x0000001500001221 */ /* 0x004fc80000000000 */
[----:B---3--:R-:W-:-:S07]  /*1b70*/  @P2 FADD R0, R0, R23 ;  /* 0x0000001700002221 */ /* 0x008fce0000000000 */
.L_x_25:
[----:B------:R-:W-:Y:S05]  /*1b80*/  @!P3 BRA `(.L_x_23) ;  /* 0x000000000034b947 */ /* 0x000fea0003800000 */
[----:B------:R-:W0:Y:S01]  /*1b90*/  LDCU UR5, c[0x0][0x39c] ;  /* 0x00007380ff0577ac */ /* 0x000e220008000800 */
[----:B------:R-:W-:Y:S01]  /*1ba0*/  IADD3 R20, PT, PT, R4, R19, RZ ;  /* 0x0000001304147210 */ /* 0x000fe20007ffe0ff */
[----:B------:R-:W-:Y:S03]  /*1bb0*/  BSSY.RECONVERGENT B0, `(.L_x_23) ;  /* 0x000000a000007945 */ /* 0x000fe60003800200 */
[----:B0-----:R-:W-:-:S04]  /*1bc0*/  ISETP.GE.AND P1, PT, R20, UR5, PT ;  /* 0x0000000514007c0c */ /* 0x001fc8000bf26270 */
[----:B------:R-:W-:-:S04]  /*1bd0*/  ISETP.GT.AND P1, PT, R20, -0x1, !P1 ;  /* 0xffffffff1400780c */ /* 0x000fc80004f24270 */
[----:B------:R-:W-:-:S13]  /*1be0*/  PLOP3.LUT P1, PT, P0, P1, PT, 0x80, 0x8 ;  /* 0x000000000008781c */ /* 0x000fda0000723070 */
[----:B------:R-:W-:Y:S05]  /*1bf0*/  @!P1 BRA `(.L_x_26) ;  /* 0x0000000000149947 */ /* 0x000fea0003800000 */
[----:B------:R-:W0:Y:S01]  /*1c00*/  LDC.64 R14, c[0x0][0x380] ;  /* 0x0000e000ff0e7b82 */ /* 0x000e220000000a00 */
[----:B------:R-:W-:-:S04]  /*1c10*/  IMAD R17, R17, UR5, R20 ;  /* 0x0000000511117c24 */ /* 0x000fc8000f8e0214 */
[----:B0-----:R-:W-:-:S06]  /*1c20*/  IMAD.WIDE R14, R17, 0x4, R14 ;  /* 0x00000004110e7825 */ /* 0x001fcc00078e020e */
[----:B------:R-:W2:Y:S02]  /*1c30*/  LDG.E R15, desc[UR10][R14.64] ;  /* 0x0000000a0e0f7981 */ /* 0x000ea4000c1e1900 */
[----:B--2---:R-:W-:-:S07]  /*1c40*/  FADD R0, R0, R15 ;  /* 0x0000000f00007221 */ /* 0x004fce0000000000 */
.L_x_26:
[----:B------:R-:W-:Y:S05]  /*1c50*/  BSYNC.RECONVERGENT B0 ;  /* 0x0000000000007941 */ /* 0x000fea0003800200 */
.L_x_23:
[----:B------:R-:W-:Y:S05]  /*1c60*/  @P6 BRA `(.L_x_27) ;  /* 0xfffffff400c46947 */ /* 0x000fea000383ffff */
[----:B------:R-:W-:Y:S02]  /*1c70*/  HFMA2 R17, -RZ, RZ, 3.7421875, 0 ;  /* 0x437c0000ff117431 */ /* 0x000fe400000001ff */
[----:B------:R-:W-:Y:S02]  /*1c80*/  IMAD.MOV.U32 R15, RZ, RZ, 0x3bbb989d ;  /* 0x3bbb989dff0f7424 */ /* 0x000fe400078e00ff */
[----:B------:R-:W-:Y:S01]  /*1c90*/  FADD R0, R9, R0 ;  /* 0x0000000009007221 */ /* 0x000fe20000000000 */
[----:B------:R-:W-:Y:S03]  /*1ca0*/  BSSY.RECONVERGENT B0, `(.L_x_28) ;  /* 0x0000015000007945 */ /* 0x000fe60003800200 */
[----:B------:R-:W-:-:S04]  /*1cb0*/  FFMA.SAT R14, R0, -R15, 0.5 ;  /* 0x3f000000000e7423 */ /* 0x000fc8000000280f */
[----:B------:R-:W-:-:S04]  /*1cc0*/  FFMA.RM R14, R14, R17, 12582913 ;  /* 0x4b4000010e0e7423 */ /* 0x000fc80000004011 */
[C---:B------:R-:W-:Y:S01]  /*1cd0*/  FADD R15, R14.reuse, -12583039 ;  /* 0xcb40007f0e0f7421 */ /* 0x040fe20000000000 */
[----:B------:R-:W-:-:S03]  /*1ce0*/  SHF.L.U32 R14, R14, 0x17, RZ ;  /* 0x000000170e0e7819 */ /* 0x000fc600000006ff */
[----:B------:R-:W-:-:S04]  /*1cf0*/  FFMA R15, R0, -1.4426950216293334961, -R15 ;  /* 0xbfb8aa3b000f7823 */ /* 0x000fc8000000080f */
[----:B------:R-:W-:-:S06]  /*1d00*/  FFMA R15, R0, -1.925963033500011079e-08, R15 ;  /* 0xb2a57060000f7823 */ /* 0x000fcc000000000f */
[----:B------:R-:W0:Y:S02]  /*1d10*/  MUFU.EX2 R15, R15 ;  /* 0x0000000f000f7308 */ /* 0x000e240000000800 */
[----:B0-----:R-:W-:-:S04]  /*1d20*/  FFMA R17, R14, R15, 1 ;  /* 0x3f8000000e117423 */ /* 0x001fc8000000000f */
[----:B------:R-:W-:-:S05]  /*1d30*/  VIADD R0, R17, 0x1800000 ;  /* 0x0180000011007836 */ /* 0x000fca0000000000 */
[----:B------:R-:W-:-:S04]  /*1d40*/  LOP3.LUT R0, R0, 0x7f800000, RZ, 0xc0, !PT ;  /* 0x7f80000000007812 */ /* 0x000fc800078ec0ff */
[----:B------:R-:W-:-:S13]  /*1d50*/  ISETP.GT.U32.AND P0, PT, R0, 0x1ffffff, PT ;  /* 0x01ffffff0000780c */ /* 0x000fda0003f04070 */
[----:B------:R-:W-:Y:S05]  /*1d60*/  @P0 BRA `(.L_x_29) ;  /* 0x0000000000100947 */ /* 0x000fea0003800000 */
[----:B------:R-:W-:Y:S02]  /*1d70*/  MOV R0, R17 ;  /* 0x0000001100007202 */ /* 0x000fe40000000f00 */
[----:B------:R-:W-:-:S07]  /*1d80*/  MOV R17, 0x1da0 ;  /* 0x00001da000117802 */ /* 0x000fce0000000f00 */
[----:B------:R-:W-:Y:S05]  /*1d90*/  CALL.REL.NOINC `($__internal_0_$__cuda_sm20_rcp_rn_f32_slowpath) ;  /* 0x0000000000547944 */ /* 0x000fea0003c00000 */
[----:B------:R-:W-:Y:S05]  /*1da0*/  BRA `(.L_x_30) ;  /* 0x0000000000107947 */ /* 0x000fea0003800000 */
.L_x_29:
[----:B------:R-:W0:Y:S02]  /*1db0*/  MUFU.RCP R0, R17 ;  /* 0x0000001100007308 */ /* 0x000e240000001000 */
[----:B0-----:R-:W-:-:S04]  /*1dc0*/  FFMA R14, R17, R0, -1 ;  /* 0xbf800000110e7423 */ /* 0x001fc80000000000 */
[----:B------:R-:W-:-:S04]  /*1dd0*/  FADD.FTZ R15, -R14, -RZ ;  /* 0x800000ff0e0f7221 */ /* 0x000fc80000010100 */
[----:B------:R-:W-:-:S07]  /*1de0*/  FFMA R0, R0, R15, R0 ;  /* 0x0000000f00007223 */ /* 0x000fce0000000000 */
.L_x_30:
[----:B------:R-:W-:Y:S05]  /*1df0*/  BSYNC.RECONVERGENT B0 ;  /* 0x0000000000007941 */ /* 0x000fea0003800200 */
.L_x_28:
[----:B------:R-:W0:Y:S01]  /*1e00*/  LDCU.64 UR6, c[0x0][0x398] ;  /* 0x00007300ff0677ac */ /* 0x000e220008000a00 */
[----:B------:R-:W1:Y:S01]  /*1e10*/  LDC.64 R14, c[0x0][0x380] ;  /* 0x0000e000ff0e7b82 */ /* 0x000e620000000a00 */
[----:B------:R-:W2:Y:S01]  /*1e20*/  LDCU UR5, c[0x0][0x394] ;  /* 0x00007280ff0577ac */ /* 0x000ea20008000800 */
[----:B0-----:R-:W-:-:S04]  /*1e30*/  IMAD R17, R16, UR6, R7 ;  /* 0x0000000610117c24 */ /* 0x001fc8000f8e0207 */
[----:B------:R-:W-:Y:S02]  /*1e40*/  IMAD R19, R17, UR7, R4 ;  /* 0x0000000711137c24 */ /* 0x000fe4000f8e0204 */
[----:B------:R-:W0:Y:S02]  /*1e50*/  LDC.64 R16, c[0x0][0x388] ;  /* 0x0000e200ff107b82 */ /* 0x000e240000000a00 */
[----:B-1----:R-:W-:-:S06]  /*1e60*/  IMAD.WIDE R14, R19, 0x4, R14 ;  /* 0x00000004130e7825 */ /* 0x002fcc00078e020e */
[----:B------:R-:W3:Y:S01]  /*1e70*/  LDG.E R15, desc[UR10][R14.64] ;  /* 0x0000000a0e0f7981 */ /* 0x000ee2000c1e1900 */
[----:B------:R-:W-:-:S04]  /*1e80*/  UIADD3 UR4, UPT, UPT, UR4, 0x1, URZ ;  /* 0x0000000104047890 */ /* 0x000fc8000fffe0ff */
[----:B--2---:R-:W-:Y:S01]  /*1e90*/  UISETP.NE.AND UP0, UPT, UR4, UR5, UPT ;  /* 0x000000050400728c */ /* 0x004fe2000bf05270 */
[----:B0-----:R-:W-:-:S04]  /*1ea0*/  IMAD.WIDE R16, R19, 0x4, R16 ;  /* 0x0000000413107825 */ /* 0x001fc800078e0210 */
[----:B---3--:R-:W-:-:S05]  /*1eb0*/  FMUL R19, R15, R0 ;  /* 0x000000000f137220 */ /* 0x008fca0000400000 */
[----:B------:R0:W-:Y:S01]  /*1ec0*/  STG.E desc[UR10][R16.64], R19 ;  /* 0x0000001310007986 */ /* 0x0001e2000c10190a */
[----:B------:R-:W-:Y:S05]  /*1ed0*/  BRA.U UP0, `(.L_x_31) ;  /* 0xfffffff5001c7547 */ /* 0x000fea000b83ffff */
[----:B------:R-:W-:Y:S05]  /*1ee0*/  EXIT ;  /* 0x000000000000794d */ /* 0x000fea0003800000 */
        .weak           $__internal_0_$__cuda_sm20_rcp_rn_f32_slowpath
        .type           $__internal_0_$__cuda_sm20_rcp_rn_f32_slowpath,@function
        .size           $__internal_0_$__cuda_sm20_rcp_rn_f32_slowpath,($__internal_1_$__cuda_sm3x_div_rn_noftz_f32_slowpath - $__internal_0_$__cuda_sm20_rcp_rn_f32_slowpath)
$__internal_0_$__cuda_sm20_rcp_rn_f32_slowpath:
[----:B------:R-:W-:Y:S01]  /*1ef0*/  SHF.L.U32 R14, R0, 0x1, RZ ;  /* 0x00000001000e7819 */ /* 0x000fe200000006ff */
[----:B------:R-:W-:Y:S03]  /*1f00*/  BSSY.RECONVERGENT B1, `(.L_x_32) ;  /* 0x0000030000017945 */ /* 0x000fe60003800200 */
[----:B------:R-:W-:-:S04]  /*1f10*/  SHF.R.U32.HI R14, RZ, 0x18, R14 ;  /* 0x00000018ff0e7819 */ /* 0x000fc8000001160e */
[----:B------:R-:W-:-:S13]  /*1f20*/  ISETP.NE.U32.AND P0, PT, R14, RZ, PT ;  /* 0x000000ff0e00720c */ /* 0x000fda0003f05070 */
[----:B------:R-:W-:Y:S05]  /*1f30*/  @P0 BRA `(.L_x_33) ;  /* 0x0000000000280947 */ /* 0x000fea0003800000 */
[----:B------:R-:W-:-:S05]  /*1f40*/  IMAD.SHL.U32 R14, R0, 0x2, RZ ;  /* 0x00000002000e7824 */ /* 0x000fca00078e00ff */
[----:B------:R-:W-:-:S13]  /*1f50*/  ISETP.NE.AND P0, PT, R14, RZ, PT ;  /* 0x000000ff0e00720c */ /* 0x000fda0003f05270 */
[----:B------:R-:W-:Y:S01]  /*1f60*/  @P0 FFMA R18, R0, 1.84467440737095516160e+19, RZ ;  /* 0x5f80000000120823 */ /* 0x000fe200000000ff */
[----:B------:R-:W-:Y:S08]  /*1f70*/  @!P0 MUFU.RCP R15, R0 ;  /* 0x00000000000f8308 */ /* 0x000ff00000001000 */
[----:B------:R-:W0:Y:S02]  /*1f80*/  @P0 MUFU.RCP R19, R18 ;  /* 0x0000001200130308 */ /* 0x000e240000001000 */
[----:B0-----:R-:W-:-:S04]  /*1f90*/  @P0 FFMA R14, R18, R19, -1 ;  /* 0xbf800000120e0423 */ /* 0x001fc80000000013 */
[----:B------:R-:W-:-:S04]  /*1fa0*/  @P0 FADD.FTZ R14, -R14, -RZ ;  /* 0x800000ff0e0e0221 */ /* 0x000fc80000010100 */
[----:B------:R-:W-:-:S04]  /*1fb0*/  @P0 FFMA R14, R19, R14, R19 ;  /* 0x0000000e130e0223 */ /* 0x000fc80000000013 */
[----:B------:R-:W-:Y:S01]  /*1fc0*/  @P0 FFMA R15, R14, 1.84467440737095516160e+19, RZ ;  /* 0x5f8000000e0f0823 */ /* 0x000fe200000000ff */
[----:B------:R-:W-:Y:S06]  /*1fd0*/  BRA `(.L_x_34) ;  /* 0x0000000000887947 */ /* 0x000fec0003800000 */
.L_x_33:
[----:B------:R-:W-:-:S04]  /*1fe0*/  IADD3 R15, PT, PT, R14, -0xfd, RZ ;  /* 0xffffff030e0f7810 */ /* 0x000fc80007ffe0ff */
[----:B------:R-:W-:-:S13]  /*1ff0*/  ISETP.GT.U32.AND P0, PT, R15, 0x1, PT ;  /* 0x000000010f00780c */ /* 0x000fda0003f04070 */
[----:B------:R-:W-:Y:S05]  /*2000*/  @P0 BRA `(.L_x_35) ;  /* 0x0000000000780947 */ /* 0x000fea0003800000 */
[----:B------:R-:W-:Y:S02]  /*2010*/  LOP3.LUT R18, R0, 0x7fffff, RZ, 0xc0, !PT ;  /* 0x007fffff00127812 */ /* 0x000fe400078ec0ff */
[----:B------:R-:W-:Y:S02]  /*2020*/  MOV R22, 0x3 ;  /* 0x0000000300167802 */ /* 0x000fe40000000f00 */
[----:B------:R-:W-:Y:S02]  /*2030*/  LOP3.LUT R18, R18, 0x3f800000, RZ, 0xfc, !PT ;  /* 0x3f80000012127812 */ /* 0x000fe400078efcff */
[----:B------:R-:W-:Y:S02]  /*2040*/  SHF.L.U32 R23, R22, R15, RZ ;  /* 0x0000000f16177219 */ /* 0x000fe400000006ff */
[----:B------:R-:W0:Y:S02]  /*2050*/  MUFU.RCP R19, R18 ;  /* 0x0000001200137308 */ /* 0x000e240000001000 */
[----:B0-----:R-:W-:-:S04]  /*2060*/  FFMA R20, R18, R19, -1 ;  /* 0xbf80000012147423 */ /* 0x001fc80000000013 */
[----:B------:R-:W-:-:S04]  /*2070*/  FADD.FTZ R20, -R20, -RZ ;  /* 0x800000ff14147221 */ /* 0x000fc80000010100 */
[CCC-:B------:R-:W-:Y:S01]  /*2080*/  FFMA.RM R21, R19.reuse, R20.reuse, R19.reuse ;  /* 0x0000001413157223 */ /* 0x1c0fe20000004013 */
[----:B------:R-:W-:-:S04]  /*2090*/  FFMA.RP R20, R19, R20, R19 ;  /* 0x0000001413147223 */ /* 0x000fc80000008013 */
[C---:B------:R-:W-:Y:S02]  /*20a0*/  LOP3.LUT R19, R21.reuse, 0x7fffff, RZ, 0xc0, !PT ;  /* 0x007fffff15137812 */ /* 0x040fe400078ec0ff */
[----:B------:R-:W-:Y:S02]  /*20b0*/  FSETP.NEU.FTZ.AND P0, PT, R21, R20, PT ;  /* 0x000000141500720b */ /* 0x000fe40003f1d000 */
[----:B------:R-:W-:Y:S02]  /*20c0*/  LOP3.LUT R20, R19, 0x800000, RZ, 0xfc, !PT ;  /* 0x0080000013147812 */ /* 0x000fe400078efcff */
[----:B------:R-:W-:Y:S02]  /*20d0*/  SEL R19, RZ, 0xffffffff, !P0 ;  /* 0xffffffffff137807 */ /* 0x000fe40004000000 */
[----:B------:R-:W-:-:S03]  /*20e0*/  LOP3.LUT R18, R23, R20, RZ, 0xc0, !PT ;  /* 0x0000001417127212 */ /* 0x000fc600078ec0ff */
[----:B------:R-:W-:Y:S01]  /*20f0*/  IMAD.MOV R19, RZ, RZ, -R19 ;  /* 0x000000ffff137224 */ /* 0x000fe200078e0a13 */
[----:B------:R-:W-:-:S04]  /*2100*/  SHF.R.U32.HI R18, RZ, R15, R18 ;  /* 0x0000000fff127219 */ /* 0x000fc80000011612 */
[----:B------:R-:W-:Y:S02]  /*2110*/  LOP3.LUT P1, RZ, R19, R15, R20, 0xf8, !PT ;  /* 0x0000000f13ff7212 */ /* 0x000fe4000782f814 */
[C---:B------:R-:W-:Y:S02]  /*2120*/  LOP3.LUT P0, RZ, R18.reuse, 0x1, RZ, 0xc0, !PT ;  /* 0x0000000112ff7812 */ /* 0x040fe4000780c0ff */
[----:B------:R-:W-:-:S04]  /*2130*/  LOP3.LUT P2, RZ, R18, 0x2, RZ, 0xc0, !PT ;  /* 0x0000000212ff7812 */ /* 0x000fc8000784c0ff */
[----:B------:R-:W-:Y:S02]  /*2140*/  PLOP3.LUT P0, PT, P0, P1, P2, 0xe0, 0x0 ;  /* 0x000000000000781c */ /* 0x000fe40000703c20 */
[----:B------:R-:W-:Y:S02]  /*2150*/  LOP3.LUT P1, RZ, R0, 0x7fffff, RZ, 0xc0, !PT ;  /* 0x007fffff00ff7812 */ /* 0x000fe4000782c0ff */
[----:B------:R-:W-:-:S04]  /*2160*/  SEL R15, RZ, 0x1, !P0 ;  /* 0x00000001ff0f7807 */ /* 0x000fc80004000000 */
[----:B------:R-:W-:-:S04]  /*2170*/  IADD3 R15, PT, PT, -R15, RZ, RZ ;  /* 0x000000ff0f0f7210 */ /* 0x000fc80007ffe1ff */
[----:B------:R-:W-:Y:S02]  /*2180*/  ISETP.GE.AND P0, PT, R15, RZ, PT ;  /* 0x000000ff0f00720c */ /* 0x000fe40003f06270 */
[----:B------:R-:W-:-:S04]  /*2190*/  IADD3 R15, PT, PT, R14, -0xfc, RZ ;  /* 0xffffff040e0f7810 */ /* 0x000fc80007ffe0ff */
[----:B------:R-:W-:-:S07]  /*21a0*/  SHF.R.U32.HI R15, RZ, R15, R20 ;  /* 0x0000000fff0f7219 */ /* 0x000fce0000011614 */
[----:B------:R-:W-:-:S05]  /*21b0*/  @!P0 VIADD R15, R15, 0x1 ;  /* 0x000000010f0f8836 */ /* 0x000fca0000000000 */
[----:B------:R-:W-:-:S04]  /*21c0*/  @!P1 SHF.L.U32 R15, R15, 0x1, RZ ;  /* 0x000000010f0f9819 */ /* 0x000fc800000006ff */
[----:B------:R-:W-:Y:S01]  /*21d0*/  LOP3.LUT R15, R15, 0x80000000, R0, 0xf8, !PT ;  /* 0x800000000f0f7812 */ /* 0x000fe200078ef800 */
[----:B------:R-:W-:Y:S06]  /*21e0*/  BRA `(.L_x_34) ;  /* 0x0000000000047947 */ /* 0x000fec0003800000 */
.L_x_35:
[----:B------:R0:W1:Y:S02]  /*21f0*/  MUFU.RCP R15, R0 ;  /* 0x00000000000f7308 */ /* 0x0000640000001000 */
.L_x_34:
[----:B------:R-:W-:Y:S05]  /*2200*/  BSYNC.RECONVERGENT B1 ;  /* 0x0000000000017941 */ /* 0x000fea0003800200 */
.L_x_32:
[----:B01----:R-:W-:Y:S01]  /*2210*/  MOV R0, R15 ;  /* 0x0000000f00007202 */ /* 0x003fe20000000f00 */
[----:B------:R-:W-:Y:S02]  /*2220*/  HFMA2 R15, -RZ, RZ, 0, 0 ;  /* 0x00000000ff0f7431 */ /* 0x000fe400000001ff */
[----:B------:R-:W-:-:S04]  /*2230*/  IMAD.MOV.U32 R14, RZ, RZ, R17 ;  /* 0x000000ffff0e7224 */ /* 0x000fc800078e0011 */
[----:B------:R-:W-:Y:S05]  /*2240*/  RET.REL.NODEC R14 `(_Z22coord_attention_kernelPKfPfiiiii) ;  /* 0xffffffdc0e6c7950 */ /* 0x000fea0003c3ffff */
        .weak           $__internal_1_$__cuda_sm3x_div_rn_noftz_f32_slowpath
        .type           $__internal_1_$__cuda_sm3x_div_rn_noftz_f32_slowpath,@function
        .size           $__internal_1_$__cuda_sm3x_div_rn_noftz_f32_slowpath,(.L_x_49 - $__internal_1_$__cuda_sm3x_div_rn_noftz_f32_slowpath)
$__internal_1_$__cuda_sm3x_div_rn_noftz_f32_slowpath:
[----:B------:R-:W-:Y:S01]  /*2250*/  SHF.R.U32.HI R6, RZ, 0x17, R3 ;  /* 0x00000017ff067819 */ /* 0x000fe20000011603 */
[----:B------:R-:W-:Y:S01]  /*2260*/  BSSY.RECONVERGENT B1, `(.L_x_36) ;  /* 0x0000062000017945 */ /* 0x000fe20003800200 */
[----:B------:R-:W-:Y:S02]  /*2270*/  SHF.R.U32.HI R5, RZ, 0x17, R0 ;  /* 0x00000017ff057819 */ /* 0x000fe40000011600 */
[----:B------:R-:W-:Y:S02]  /*2280*/  LOP3.LUT R12, R6, 0xff, RZ, 0xc0, !PT ;  /* 0x000000ff060c7812 */ /* 0x000fe400078ec0ff */
[----:B------:R-:W-:Y:S02]  /*2290*/  LOP3.LUT R10, R5, 0xff, RZ, 0xc0, !PT ;  /* 0x000000ff050a7812 */ /* 0x000fe400078ec0ff */
[----:B------:R-:W-:-:S03]  /*22a0*/  IADD3 R8, PT, PT, R12, -0x1, RZ ;  /* 0xffffffff0c087810 */ /* 0x000fc60007ffe0ff */
[----:B------:R-:W-:Y:S01]  /*22b0*/  VIADD R6, R10, 0xffffffff ;  /* 0xffffffff0a067836 */ /* 0x000fe20000000000 */
[----:B------:R-:W-:-:S04]  /*22c0*/  ISETP.GT.U32.AND P0, PT, R8, 0xfd, PT ;  /* 0x000000fd0800780c */ /* 0x000fc80003f04070 */
[----:B------:R-:W-:-:S13]  /*22d0*/  ISETP.GT.U32.OR P0, PT, R6, 0xfd, P0 ;  /* 0x000000fd0600780c */ /* 0x000fda0000704470 */
[----:B------:R-:W-:Y:S01]  /*22e0*/  @!P0 MOV R5, RZ ;  /* 0x000000ff00058202 */ /* 0x000fe20000000f00 */
[----:B------:R-:W-:Y:S06]  /*22f0*/  @!P0 BRA `(.L_x_37) ;  /* 0x00000000005c8947 */ /* 0x000fec0003800000 */
[----:B------:R-:W-:Y:S02]  /*2300*/  FSETP.GTU.FTZ.AND P0, PT, |R0|, +INF , PT ;  /* 0x7f8000000000780b */ /* 0x000fe40003f1c200 */
[----:B------:R-:W-:-:S04]  /*2310*/  FSETP.GTU.FTZ.AND P1, PT, |R3|, +INF , PT ;  /* 0x7f8000000300780b */ /* 0x000fc80003f3c200 */
[----:B------:R-:W-:-:S13]  /*2320*/  PLOP3.LUT P0, PT, P0, P1, PT, 0xf8, 0x8f ;  /* 0x00000000008f781c */ /* 0x000fda0000703f70 */
[----:B------:R-:W-:Y:S05]  /*2330*/  @P0 BRA `(.L_x_38) ;  /* 0x00000004004c0947 */ /* 0x000fea0003800000 */
[----:B------:R-:W-:-:S13]  /*2340*/  LOP3.LUT P0, RZ, R3, 0x7fffffff, R0, 0xc8, !PT ;  /* 0x7fffffff03ff7812 */ /* 0x000fda000780c800 */
[----:B------:R-:W-:Y:S05]  /*2350*/  @!P0 BRA `(.L_x_39) ;  /* 0x00000004003c8947 */ /* 0x000fea0003800000 */
[C---:B------:R-:W-:Y:S02]  /*2360*/  FSETP.NEU.FTZ.AND P0, PT, |R0|.reuse, +INF , PT ;  /* 0x7f8000000000780b */ /* 0x040fe40003f1d200 */
[----:B------:R-:W-:Y:S02]  /*2370*/  FSETP.NEU.FTZ.AND P2, PT, |R3|, +INF , PT ;  /* 0x7f8000000300780b */ /* 0x000fe40003f5d200 */
[----:B------:R-:W-:-:S11]  /*2380*/  FSETP.NEU.FTZ.AND P1, PT, |R0|, +INF , PT ;  /* 0x7f8000000000780b */ /* 0x000fd60003f3d200 */
[----:B------:R-:W-:Y:S05]  /*2390*/  @!P2 BRA !P0, `(.L_x_39) ;  /* 0x00000004002ca947 */ /* 0x000fea0004000000 */
[----:B------:R-:W-:-:S04]  /*23a0*/  LOP3.LUT P0, RZ, R0, 0x7fffffff, RZ, 0xc0, !PT ;  /* 0x7fffffff00ff7812 */ /* 0x000fc8000780c0ff */
[----:B------:R-:W-:-:S13]  /*23b0*/  PLOP3.LUT P0, PT, P2, P0, PT, 0x2f, 0xf2 ;  /* 0x0000000000f2781c */ /* 0x000fda0001700577 */
[----:B------:R-:W-:Y:S05]  /*23c0*/  @P0 BRA `(.L_x_40) ;  /* 0x0000000400180947 */ /* 0x000fea0003800000 */
[----:B------:R-:W-:-:S04]  /*23d0*/  LOP3.LUT P0, RZ, R3, 0x7fffffff, RZ, 0xc0, !PT ;  /* 0x7fffffff03ff7812 */ /* 0x000fc8000780c0ff */
[----:B------:R-:W-:-:S13]  /*23e0*/  PLOP3.LUT P0, PT, P1, P0, PT, 0x2f, 0xf2 ;  /* 0x0000000000f2781c */ /* 0x000fda0000f00577 */
[----:B------:R-:W-:Y:S05]  /*23f0*/  @P0 BRA `(.L_x_41) ;  /* 0x0000000400000947 */ /* 0x000fea0003800000 */
[----:B------:R-:W-:Y:S02]  /*2400*/  ISETP.GE.AND P0, PT, R6, RZ, PT ;  /* 0x000000ff0600720c */ /* 0x000fe40003f06270 */
[----:B------:R-:W-:-:S11]  /*2410*/  ISETP.GE.AND P1, PT, R8, RZ, PT ;  /* 0x000000ff0800720c */ /* 0x000fd60003f26270 */
[----:B------:R-:W-:Y:S01]  /*2420*/  @P0 MOV R5, RZ ;  /* 0x000000ff00050202 */ /* 0x000fe20000000f00 */
[----:B------:R-:W-:Y:S02]  /*2430*/  @!P0 IMAD.MOV.U32 R5, RZ, RZ, -0x40 ;  /* 0xffffffc0ff058424 */ /* 0x000fe400078e00ff */
[----:B------:R-:W-:Y:S01]  /*2440*/  @!P0 FFMA R0, R0, 1.84467440737095516160e+19, RZ ;  /* 0x5f80000000008823 */ /* 0x000fe200000000ff */
[----:B------:R-:W-:Y:S02]  /*2450*/  @!P1 FFMA R3, R3, 1.84467440737095516160e+19, RZ ;  /* 0x5f80000003039823 */ /* 0x000fe400000000ff */
[----:B------:R-:W-:-:S07]  /*2460*/  @!P1 IADD3 R5, PT, PT, R5, 0x40, RZ ;  /* 0x0000004005059810 */ /* 0x000fce0007ffe0ff */
.L_x_37:
[----:B------:R-:W-:Y:S01]  /*2470*/  LEA R6, R12, 0xc0800000, 0x17 ;  /* 0xc08000000c067811 */ /* 0x000fe200078eb8ff */
[----:B------:R-:W-:Y:S03]  /*2480*/  BSSY.RECONVERGENT B2, `(.L_x_42) ;  /* 0x0000036000027945 */ /* 0x000fe60003800200 */
[----:B------:R-:W-:Y:S01]  /*2490*/  IADD3 R6, PT, PT, -R6, R3, RZ ;  /* 0x0000000306067210 */ /* 0x000fe20007ffe1ff */
[----:B------:R-:W-:-:S03]  /*24a0*/  VIADD R3, R10, 0xffffff81 ;  /* 0xffffff810a037836 */ /* 0x000fc60000000000 */
[----:B------:R0:W1:Y:S01]  /*24b0*/  MUFU.RCP R8, R6 ;  /* 0x0000000600087308 */ /* 0x0000620000001000 */
[----:B------:R-:W-:Y:S01]  /*24c0*/  FADD.FTZ R15, -R6, -RZ ;  /* 0x800000ff060f7221 */ /* 0x000fe20000010100 */
[C---:B------:R-:W-:Y:S01]  /*24d0*/  IMAD R0, R3.reuse, -0x800000, R0 ;  /* 0xff80000003007824 */ /* 0x040fe200078e0200 */
[----:B0-----:R-:W-:-:S04]  /*24e0*/  IADD3 R6, PT, PT, R3, 0x7f, -R12 ;  /* 0x0000007f03067810 */ /* 0x001fc80007ffe80c */
[----:B------:R-:W-:Y:S01]  /*24f0*/  IADD3 R6, PT, PT, R6, R5, RZ ;  /* 0x0000000506067210 */ /* 0x000fe20007ffe0ff */
[----:B-1----:R-:W-:-:S04]  /*2500*/  FFMA R17, R8, R15, 1 ;  /* 0x3f80000008117423 */ /* 0x002fc8000000000f */
[----:B------:R-:W-:-:S04]  /*2510*/  FFMA R19, R8, R17, R8 ;  /* 0x0000001108137223 */ /* 0x000fc80000000008 */
[----:B------:R-:W-:-:S04]  /*2520*/  FFMA R8, R0, R19, RZ ;  /* 0x0000001300087223 */ /* 0x000fc800000000ff */
[----:B------:R-:W-:-:S04]  /*2530*/  FFMA R17, R15, R8, R0 ;  /* 0x000000080f117223 */ /* 0x000fc80000000000 */
[----:B------:R-:W-:-:S04]  /*2540*/  FFMA R8, R19, R17, R8 ;  /* 0x0000001113087223 */ /* 0x000fc80000000008 */
[----:B------:R-:W-:-:S04]  /*2550*/  FFMA R15, R15, R8, R0 ;  /* 0x000000080f0f7223 */ /* 0x000fc80000000000 */
[----:B------:R-:W-:-:S05]  /*2560*/  FFMA R0, R19, R15, R8 ;  /* 0x0000000f13007223 */ /* 0x000fca0000000008 */
[----:B------:R-:W-:-:S04]  /*2570*/  SHF.R.U32.HI R3, RZ, 0x17, R0 ;  /* 0x00000017ff037819 */ /* 0x000fc80000011600 */
[----:B------:R-:W-:-:S04]  /*2580*/  LOP3.LUT R3, R3, 0xff, RZ, 0xc0, !PT ;  /* 0x000000ff03037812 */ /* 0x000fc800078ec0ff */
[----:B------:R-:W-:-:S05]  /*2590*/  IADD3 R10, PT, PT, R3, R6, RZ ;  /* 0x00000006030a7210 */ /* 0x000fca0007ffe0ff */
[----:B------:R-:W-:-:S05]  /*25a0*/  VIADD R3, R10, 0xffffffff ;  /* 0xffffffff0a037836 */ /* 0x000fca0000000000 */
[----:B------:R-:W-:-:S13]  /*25b0*/  ISETP.GE.U32.AND P0, PT, R3, 0xfe, PT ;  /* 0x000000fe0300780c */ /* 0x000fda0003f06070 */
[----:B------:R-:W-:Y:S05]  /*25c0*/  @!P0 BRA `(.L_x_43) ;  /* 0x0000000000808947 */ /* 0x000fea0003800000 */
[----:B------:R-:W-:-:S13]  /*25d0*/  ISETP.GT.AND P0, PT, R10, 0xfe, PT ;  /* 0x000000fe0a00780c */ /* 0x000fda0003f04270 */
[----:B------:R-:W-:Y:S05]  /*25e0*/  @P0 BRA `(.L_x_44) ;  /* 0x00000000006c0947 */ /* 0x000fea0003800000 */
[----:B------:R-:W-:-:S13]  /*25f0*/  ISETP.GE.AND P0, PT, R10, 0x1, PT ;  /* 0x000000010a00780c */ /* 0x000fda0003f06270 */
[----:B------:R-:W-:Y:S05]  /*2600*/  @P0 BRA `(.L_x_45) ;  /* 0x0000000000740947 */ /* 0x000fea0003800000 */
[----:B------:R-:W-:Y:S02]  /*2610*/  ISETP.GE.AND P0, PT, R10, -0x18, PT ;  /* 0xffffffe80a00780c */ /* 0x000fe40003f06270 */
[----:B------:R-:W-:-:S11]  /*2620*/  LOP3.LUT R0, R0, 0x80000000, RZ, 0xc0, !PT ;  /* 0x8000000000007812 */ /* 0x000fd600078ec0ff */
[----:B------:R-:W-:Y:S05]  /*2630*/  @!P0 BRA `(.L_x_45) ;  /* 0x0000000000688947 */ /* 0x000fea0003800000 */
[CCC-:B------:R-:W-:Y:S01]  /*2640*/  FFMA.RZ R3, R19.reuse, R15.reuse, R8.reuse ;  /* 0x0000000f13037223 */ /* 0x1c0fe2000000c008 */
[-CC-:B------:R-:W-:Y:S01]  /*2650*/  FFMA.RM R6, R19, R15.reuse, R8.reuse ;  /* 0x0000000f13067223 */ /* 0x180fe20000004008 */
[C---:B------:R-:W-:Y:S02]  /*2660*/  ISETP.NE.AND P2, PT, R10.reuse, RZ, PT ;  /* 0x000000ff0a00720c */ /* 0x040fe40003f45270 */
[C---:B------:R-:W-:Y:S02]  /*2670*/  ISETP.NE.AND P1, PT, R10.reuse, RZ, PT ;  /* 0x000000ff0a00720c */ /* 0x040fe40003f25270 */
[----:B------:R-:W-:Y:S01]  /*2680*/  LOP3.LUT R5, R3, 0x7fffff, RZ, 0xc0, !PT ;  /* 0x007fffff03057812 */ /* 0x000fe200078ec0ff */
[----:B------:R-:W-:Y:S01]  /*2690*/  FFMA.RP R3, R19, R15, R8 ;  /* 0x0000000f13037223 */ /* 0x000fe20000008008 */
[----:B------:R-:W-:Y:S02]  /*26a0*/  IADD3 R8, PT, PT, R10, 0x20, RZ ;  /* 0x000000200a087810 */ /* 0x000fe40007ffe0ff */
[----:B------:R-:W-:-:S02]  /*26b0*/  LOP3.LUT R5, R5, 0x800000, RZ, 0xfc, !PT ;  /* 0x0080000005057812 */ /* 0x000fc400078efcff */
[----:B------:R-:W-:Y:S02]  /*26c0*/  IADD3 R10, PT, PT, -R10, RZ, RZ ;  /* 0x000000ff0a0a7210 */ /* 0x000fe40007ffe1ff */
[----:B------:R-:W-:Y:S02]  /*26d0*/  SHF.L.U32 R8, R5, R8, RZ ;  /* 0x0000000805087219 */ /* 0x000fe400000006ff */
[----:B------:R-:W-:Y:S02]  /*26e0*/  FSETP.NEU.FTZ.AND P0, PT, R3, R6, PT ;  /* 0x000000060300720b */ /* 0x000fe40003f1d000 */
[----:B------:R-:W-:Y:S02]  /*26f0*/  SEL R6, R10, RZ, P2 ;  /* 0x000000ff0a067207 */ /* 0x000fe40001000000 */
[----:B------:R-:W-:Y:S02]  /*2700*/  ISETP.NE.AND P1, PT, R8, RZ, P1 ;  /* 0x000000ff0800720c */ /* 0x000fe40000f25270 */
[----:B------:R-:W-:-:S02]  /*2710*/  SHF.R.U32.HI R6, RZ, R6, R5 ;  /* 0x00000006ff067219 */ /* 0x000fc40000011605 */
[----:B------:R-:W-:Y:S02]  /*2720*/  PLOP3.LUT P0, PT, P0, P1, PT, 0xf8, 0x8f ;  /* 0x00000000008f781c */ /* 0x000fe40000703f70 */
[----:B------:R-:W-:Y:S02]  /*2730*/  SHF.R.U32.HI R8, RZ, 0x1, R6 ;  /* 0x00000001ff087819 */ /* 0x000fe40000011606 */
[----:B------:R-:W-:-:S04]  /*2740*/  SEL R3, RZ, 0x1, !P0 ;  /* 0x00000001ff037807 */ /* 0x000fc80004000000 */
[----:B------:R-:W-:-:S04]  /*2750*/  LOP3.LUT R3, R3, 0x1, R8, 0xf8, !PT ;  /* 0x0000000103037812 */ /* 0x000fc800078ef808 */
[----:B------:R-:W-:-:S05]  /*2760*/  LOP3.LUT R3, R3, R6, RZ, 0xc0, !PT ;  /* 0x0000000603037212 */ /* 0x000fca00078ec0ff */
[----:B------:R-:W-:-:S05]  /*2770*/  IMAD.IADD R3, R8, 0x1, R3 ;  /* 0x0000000108037824 */ /* 0x000fca00078e0203 */
[----:B------:R-:W-:Y:S01]  /*2780*/  LOP3.LUT R0, R3, R0, RZ, 0xfc, !PT ;  /* 0x0000000003007212 */ /* 0x000fe200078efcff */
[----:B------:R-:W-:Y:S06]  /*2790*/  BRA `(.L_x_45) ;  /* 0x0000000000107947 */ /* 0x000fec0003800000 */
.L_x_44:
[----:B------:R-:W-:-:S04]  /*27a0*/  LOP3.LUT R0, R0, 0x80000000, RZ, 0xc0, !PT ;  /* 0x8000000000007812 */ /* 0x000fc800078ec0ff */
[----:B------:R-:W-:Y:S01]  /*27b0*/  LOP3.LUT R0, R0, 0x7f800000, RZ, 0xfc, !PT ;  /* 0x7f80000000007812 */ /* 0x000fe200078efcff */
[----:B------:R-:W-:Y:S06]  /*27c0*/  BRA `(.L_x_45) ;  /* 0x0000000000047947 */ /* 0x000fec0003800000 */
.L_x_43:
[----:B------:R-:W-:-:S07]  /*27d0*/  LEA R0, R6, R0, 0x17 ;  /* 0x0000000006007211 */ /* 0x000fce00078eb8ff */
.L_x_45:
[----:B------:R-:W-:Y:S05]  /*27e0*/  BSYNC.RECONVERGENT B2 ;  /* 0x0000000000027941 */ /* 0x000fea0003800200 */
.L_x_42:
[----:B------:R-:W-:Y:S05]  /*27f0*/  BRA `(.L_x_46) ;  /* 0x0000000000207947 */ /* 0x000fea0003800000 */
.L_x_41:
[----:B------:R-:W-:-:S04]  /*2800*/  LOP3.LUT R0, R3, 0x80000000, R0, 0x48, !PT ;  /* 0x8000000003007812 */ /* 0x000fc800078e4800 */
[----:B------:R-:W-:Y:S01]  /*2810*/  LOP3.LUT R0, R0, 0x7f800000, RZ, 0xfc, !PT ;  /* 0x7f80000000007812 */ /* 0x000fe200078efcff */
[----:B------:R-:W-:Y:S06]  /*2820*/  BRA `(.L_x_46) ;  /* 0x0000000000147947 */ /* 0x000fec0003800000 */
.L_x_40:
[----:B------:R-:W-:Y:S01]  /*2830*/  LOP3.LUT R0, R3, 0x80000000, R0, 0x48, !PT ;  /* 0x8000000003007812 */ /* 0x000fe200078e4800 */
[----:B------:R-:W-:Y:S06]  /*2840*/  BRA `(.L_x_46) ;  /* 0x00000000000c7947 */ /* 0x000fec0003800000 */
.L_x_39:
[----:B------:R-:W0:Y:S01]  /*2850*/  MUFU.RSQ R0, -QNAN ;  /* 0xffc0000000007908 */ /* 0x000e220000001400 */
[----:B------:R-:W-:Y:S05]  /*2860*/  BRA `(.L_x_46) ;  /* 0x0000000000047947 */ /* 0x000fea0003800000 */
.L_x_38:
[----:B------:R-:W-:-:S07]  /*2870*/  FADD.FTZ R0, R0, R3 ;  /* 0x0000000300007221 */ /* 0x000fce0000010000 */
.L_x_46:
[----:B------:R-:W-:Y:S05]  /*2880*/  BSYNC.RECONVERGENT B1 ;  /* 0x0000000000017941 */ /* 0x000fea0003800200 */
.L_x_36:
[----:B------:R-:W-:-:S04]  /*2890*/  HFMA2 R3, -RZ, RZ, 0, 0 ;  /* 0x00000000ff037431 */ /* 0x000fc800000001ff */
[----:B0-----:R-:W-:Y:S05]  /*28a0*/  RET.REL.NODEC R2 `(_Z22coord_attention_kernelPKfPfiiiii) ;  /* 0xffffffd402d47950 */ /* 0x001fea0003c3ffff */
.L_x_47:
[----:B------:R-:W-:-:S00]  /*28b0*/  BRA `(.L_x_47) ;  /* 0xfffffffc00fc7947 */ /* 0x000fc0000383ffff */
[----:B------:R-:W-:-:S00]  /*28c0*/  NOP ;  /* 0x0000000000007918 */ /* 0x000fc00000000000 */
        /* <DEDUP_REMOVED lines=11> */
.L_x_49:


//--------------------- .nv.shared.reserved.0     --------------------------
	.section	.nv.shared.reserved.0,"aw",@nobits
	.weak		__nv_reservedSMEM_offset_0_alias
	.size		__nv_reservedSMEM_offset_0_alias, 0, 64
	.other		__nv_reservedSMEM_offset_0_alias,@"STO_CUDA_RESERVED_SHARED STV_DEFAULT"
__nv_reservedSMEM_offset_0_alias:
	.zero		0
	.zero		64


//--------------------- .nv.constant0._Z22coord_attention_kernelPKfPfiiiii --------------------------
	.section	.nv.constant0._Z22coord_attention_kernelPKfPfiiiii,"a",@progbits
	.sectionflags	@""
	.align	4
.nv.constant0._Z22coord_attention_kernelPKfPfiiiii:
	.zero		932


//--------------------- SYMBOLS --------------------------

	.type		.nv.reservedSmem.offset0,@object
	.size		.nv.reservedSmem.offset0,0x4
